	.target	sm_100a

	.elftype	@"ET_EXEC"


//--------------------- .note.nv.tkinfo           --------------------------
	.section	.note.nv.tkinfo,"",@"SHT_NOTE"
	.sectionflags	@"SHF_NOTE_NV_TKINFO"
	.tkinfo
        /*0018*/ 	.word	0x00000002
        /*0030*/ 	.string	""
        /*0030*/ 	.string	"ptxas"
        /*0030*/ 	.string	"Cuda compilation tools, release 13.0, V13.0.88"
        /*0030*/ 	.string	"Build cuda_13.0.r13.0/compiler.36424714_0"
        /*0030*/ 	.string	"-arch sm_100a -m 64 "



//--------------------- .note.nv.cuinfo           --------------------------
	.section	.note.nv.cuinfo,"",@"SHT_NOTE"
	.sectionflags	@"SHF_NOTE_NV_CUINFO"
        /*0018*/ 	.short	0x0002
        /*001a*/ 	.short	0x0064
        /*001c*/ 	.short	0x0082
	.zero		2


//--------------------- .nv.info                  --------------------------
	.section	.nv.info,"",@"SHT_CUDA_INFO"
	.align	4


	//----- nvinfo : EIATTR_REGCOUNT
	.align		4
        /*0000*/ 	.byte	0x04, 0x2f
        /*0002*/ 	.short	(.L_19 - .L_18)
	.align		4
.L_18:
        /*0004*/ 	.word	index@(_ZN7cutlass13device_kernelINS_4gemm6kernel13GemmUniversalIN4cute5tupleIJiiiiEEENS1_10collective13CollectiveMmaINS1_35MainloopSm100TmaUmmaWarpSpecializedILi13ELi2ELi4ENS5_IJNS4_1CILi2EEENSA_ILi1EEESC_EEEEENS5_IJNSA_ILi128EEESF_NSA_ILi64EEEEEENS_10bfloat16_tENS5_IJlSC_lEEESI_SJ_NS4_8TiledMMAINS4_8MMA_AtomIJNS4_26SM100_MMA_F16BF16_2x1SM_SSISI_SI_fLi128ELi128ELNS4_4UMMA5MajorE0ELSO_0ELNSN_7ScaleInE0ELSP_0EEEEEENS4_6LayoutINS5_IJSC_SC_SC_EEENS5_IJNSA_ILi0EEESU_SU_EEEEENS5_IJNS4_10UnderscoreESX_SX_EEEEENS4_18SM100_TMA_2SM_LOADENS4_14ComposedLayoutINS4_7SwizzleILi3ELi4ELi3EEENS4_18smem_ptr_flag_bitsILi16EEENSS_INS5_IJNSA_ILi8EEESG_EEENS5_IJSG_SC_EEEEEEEvNS4_8identityES10_S1A_vS1B_EENS_8epilogue10collective18CollectiveEpilogueINS1D_23Sm100TmaWarpSpecializedILi4ELi2ELi16ELb1ELb0EEEJNS5_IJSG_SF_SG_EEENS5_IJNSS_ISG_SC_EENSS_INS5_IJNSA_ILi16EEESB_EEENS5_IJSC_SG_EEEEEEEESI_SJ_SI_SJ_NS1D_6fusion15FusionCallbacksIS1H_NS1P_17LinearCombinationISI_fSI_fLNS_15FloatRoundStyleE2EEES1I_S1O_JEEENS4_5SM1004TMEM4LOAD26SM100_TMEM_LOAD_32dp32b16xENS4_13SM90_TMA_LOADENS11_INS12_ILi1ELi4ELi3EEES15_NSS_INS5_IJS16_S1K_EEENS5_IJS1K_SC_EEEEEEENS4_39AutoVectorizingCopyWithAssumedAlignmentILi128EEENS4_14SM90_TMA_STOREES24_S26_S26_EEEvvEEEEvNT_6ParamsE)
        /*0008*/ 	.word	0x0000005b


	//----- nvinfo : EIATTR_FRAME_SIZE
	.align		4
.L_19:
        /*000c*/ 	.byte	0x04, 0x11
        /*000e*/ 	.short	(.L_21 - .L_20)
	.align		4
.L_20:
        /*0010*/ 	.word	index@($__internal_2_$__cuda_sm10x_tcgen05_guardrail_trap_unallocated_columns_being_dealloced)
        /*0014*/ 	.word	0x00000000


	//----- nvinfo : EIATTR_FRAME_SIZE
	.align		4
.L_21:
        /*0018*/ 	.byte	0x04, 0x11
        /*001a*/ 	.short	(.L_23 - .L_22)
	.align		4
.L_22:
        /*001c*/ 	.word	index@($__internal_1_$__cuda_sm10x_tcgen05_guardrail_trap_phase_invalid_during_alloc)
        /*0020*/ 	.word	0x00000000


	//----- nvinfo : EIATTR_FRAME_SIZE
	.align		4
.L_23:
        /*0024*/ 	.byte	0x04, 0x11
        /*0026*/ 	.short	(.L_25 - .L_24)
	.align		4
.L_24:
        /*0028*/ 	.word	index@($__internal_0_$__cuda_sm10x_tcgen05_guardrail_trap_col_being_dealloced_not_returned_by_alloc)
        /*002c*/ 	.word	0x00000000


	//----- nvinfo : EIATTR_FRAME_SIZE
	.align		4
.L_25:
        /*0030*/ 	.byte	0x04, 0x11
        /*0032*/ 	.short	(.L_27 - .L_26)
	.align		4
.L_26:
        /*0034*/ 	.word	index@(_ZN7cutlass13device_kernelINS_4gemm6kernel13GemmUniversalIN4cute5tupleIJiiiiEEENS1_10collective13CollectiveMmaINS1_35MainloopSm100TmaUmmaWarpSpecializedILi13ELi2ELi4ENS5_IJNS4_1CILi2EEENSA_ILi1EEESC_EEEEENS5_IJNSA_ILi128EEESF_NSA_ILi64EEEEEENS_10bfloat16_tENS5_IJlSC_lEEESI_SJ_NS4_8TiledMMAINS4_8MMA_AtomIJNS4_26SM100_MMA_F16BF16_2x1SM_SSISI_SI_fLi128ELi128ELNS4_4UMMA5MajorE0ELSO_0ELNSN_7ScaleInE0ELSP_0EEEEEENS4_6LayoutINS5_IJSC_SC_SC_EEENS5_IJNSA_ILi0EEESU_SU_EEEEENS5_IJNS4_10UnderscoreESX_SX_EEEEENS4_18SM100_TMA_2SM_LOADENS4_14ComposedLayoutINS4_7SwizzleILi3ELi4ELi3EEENS4_18smem_ptr_flag_bitsILi16EEENSS_INS5_IJNSA_ILi8EEESG_EEENS5_IJSG_SC_EEEEEEEvNS4_8identityES10_S1A_vS1B_EENS_8epilogue10collective18CollectiveEpilogueINS1D_23Sm100TmaWarpSpecializedILi4ELi2ELi16ELb1ELb0EEEJNS5_IJSG_SF_SG_EEENS5_IJNSS_ISG_SC_EENSS_INS5_IJNSA_ILi16EEESB_EEENS5_IJSC_SG_EEEEEEEESI_SJ_SI_SJ_NS1D_6fusion15FusionCallbacksIS1H_NS1P_17LinearCombinationISI_fSI_fLNS_15FloatRoundStyleE2EEES1I_S1O_JEEENS4_5SM1004TMEM4LOAD26SM100_TMEM_LOAD_32dp32b16xENS4_13SM90_TMA_LOADENS11_INS12_ILi1ELi4ELi3EEES15_NSS_INS5_IJS16_S1K_EEENS5_IJS1K_SC_EEEEEEENS4_39AutoVectorizingCopyWithAssumedAlignmentILi128EEENS4_14SM90_TMA_STOREES24_S26_S26_EEEvvEEEEvNT_6ParamsE)
        /*0038*/ 	.word	0x00000000


	//----- nvinfo : EIATTR_MIN_STACK_SIZE
	.align		4
.L_27:
        /*003c*/ 	.byte	0x04, 0x12
        /*003e*/ 	.short	(.L_29 - .L_28)
	.align		4
.L_28:
        /*0040*/ 	.word	index@(_ZN7cutlass13device_kernelINS_4gemm6kernel13GemmUniversalIN4cute5tupleIJiiiiEEENS1_10collective13CollectiveMmaINS1_35MainloopSm100TmaUmmaWarpSpecializedILi13ELi2ELi4ENS5_IJNS4_1CILi2EEENSA_ILi1EEESC_EEEEENS5_IJNSA_ILi128EEESF_NSA_ILi64EEEEEENS_10bfloat16_tENS5_IJlSC_lEEESI_SJ_NS4_8TiledMMAINS4_8MMA_AtomIJNS4_26SM100_MMA_F16BF16_2x1SM_SSISI_SI_fLi128ELi128ELNS4_4UMMA5MajorE0ELSO_0ELNSN_7ScaleInE0ELSP_0EEEEEENS4_6LayoutINS5_IJSC_SC_SC_EEENS5_IJNSA_ILi0EEESU_SU_EEEEENS5_IJNS4_10UnderscoreESX_SX_EEEEENS4_18SM100_TMA_2SM_LOADENS4_14ComposedLayoutINS4_7SwizzleILi3ELi4ELi3EEENS4_18smem_ptr_flag_bitsILi16EEENSS_INS5_IJNSA_ILi8EEESG_EEENS5_IJSG_SC_EEEEEEEvNS4_8identityES10_S1A_vS1B_EENS_8epilogue10collective18CollectiveEpilogueINS1D_23Sm100TmaWarpSpecializedILi4ELi2ELi16ELb1ELb0EEEJNS5_IJSG_SF_SG_EEENS5_IJNSS_ISG_SC_EENSS_INS5_IJNSA_ILi16EEESB_EEENS5_IJSC_SG_EEEEEEEESI_SJ_SI_SJ_NS1D_6fusion15FusionCallbacksIS1H_NS1P_17LinearCombinationISI_fSI_fLNS_15FloatRoundStyleE2EEES1I_S1O_JEEENS4_5SM1004TMEM4LOAD26SM100_TMEM_LOAD_32dp32b16xENS4_13SM90_TMA_LOADENS11_INS12_ILi1ELi4ELi3EEES15_NSS_INS5_IJS16_S1K_EEENS5_IJS1K_SC_EEEEEEENS4_39AutoVectorizingCopyWithAssumedAlignmentILi128EEENS4_14SM90_TMA_STOREES24_S26_S26_EEEvvEEEEvNT_6ParamsE)
        /*0044*/ 	.word	0x00000000
.L_29:


//--------------------- .nv.compat                --------------------------
	.section	.nv.compat,"",@"SHT_CUDA_COMPAT_INFO"
	.align	4
        /*0000*/ 	.byte	0x02, 0x09, 0x01, 0x00, 0x02, 0x02, 0x02, 0x00, 0x02, 0x05, 0x05, 0x00, 0x03, 0x07, 0x01, 0x01
        /*0010*/ 	.byte	0x02, 0x03, 0x01, 0x00, 0x02, 0x06, 0x01, 0x00, 0x04, 0x0b, 0x08, 0x00, 0x09, 0x00, 0x00, 0x00
        /*0020*/ 	.byte	0x00, 0x00, 0x00, 0x00


//--------------------- .nv.info._ZN7cutlass13device_kernelINS_4gemm6kernel13GemmUniversalIN4cute5tupleIJiiiiEEENS1_10collective13CollectiveMmaINS1_35MainloopSm100TmaUmmaWarpSpecializedILi13ELi2ELi4ENS5_IJNS4_1CILi2EEENSA_ILi1EEESC_EEEEENS5_IJNSA_ILi128EEESF_NSA_ILi64EEEEEENS_10bfloat16_tENS5_IJlSC_lEEESI_SJ_NS4_8TiledMMAINS4_8MMA_AtomIJNS4_26SM100_MMA_F16BF16_2x1SM_SSISI_SI_fLi128ELi128ELNS4_4UMMA5MajorE0ELSO_0ELNSN_7ScaleInE0ELSP_0EEEEEENS4_6LayoutINS5_IJSC_SC_SC_EEENS5_IJNSA_ILi0EEESU_SU_EEEEENS5_IJNS4_10UnderscoreESX_SX_EEEEENS4_18SM100_TMA_2SM_LOADENS4_14ComposedLayoutINS4_7SwizzleILi3ELi4ELi3EEENS4_18smem_ptr_flag_bitsILi16EEENSS_INS5_IJNSA_ILi8EEESG_EEENS5_IJSG_SC_EEEEEEEvNS4_8identityES10_S1A_vS1B_EENS_8epilogue10collective18CollectiveEpilogueINS1D_23Sm100TmaWarpSpecializedILi4ELi2ELi16ELb1ELb0EEEJNS5_IJSG_SF_SG_EEENS5_IJNSS_ISG_SC_EENSS_INS5_IJNSA_ILi16EEESB_EEENS5_IJSC_SG_EEEEEEEESI_SJ_SI_SJ_NS1D_6fusion15FusionCallbacksIS1H_NS1P_17LinearCombinationISI_fSI_fLNS_15FloatRoundStyleE2EEES1I_S1O_JEEENS4_5SM1004TMEM4LOAD26SM100_TMEM_LOAD_32dp32b16xENS4_13SM90_TMA_LOADENS11_INS12_ILi1ELi4ELi3EEES15_NSS_INS5_IJS16_S1K_EEENS5_IJS1K_SC_EEEEEEENS4_39AutoVectorizingCopyWithAssumedAlignmentILi128EEENS4_14SM90_TMA_STOREES24_S26_S26_EEEvvEEEEvNT_6ParamsE --------------------------
	.section	.nv.info._ZN7cutlass13device_kernelINS_4gemm6kernel13GemmUniversalIN4cute5tupleIJiiiiEEENS1_10collective13CollectiveMmaINS1_35MainloopSm100TmaUmmaWarpSpecializedILi13ELi2ELi4ENS5_IJNS4_1CILi2EEENSA_ILi1EEESC_EEEEENS5_IJNSA_ILi128EEESF_NSA_ILi64EEEEEENS_10bfloat16_tENS5_IJlSC_lEEESI_SJ_NS4_8TiledMMAINS4_8MMA_AtomIJNS4_26SM100_MMA_F16BF16_2x1SM_SSISI_SI_fLi128ELi128ELNS4_4UMMA5MajorE0ELSO_0ELNSN_7ScaleInE0ELSP_0EEEEEENS4_6LayoutINS5_IJSC_SC_SC_EEENS5_IJNSA_ILi0EEESU_SU_EEEEENS5_IJNS4_10UnderscoreESX_SX_EEEEENS4_18SM100_TMA_2SM_LOADENS4_14ComposedLayoutINS4_7SwizzleILi3ELi4ELi3EEENS4_18smem_ptr_flag_bitsILi16EEENSS_INS5_IJNSA_ILi8EEESG_EEENS5_IJSG_SC_EEEEEEEvNS4_8identityES10_S1A_vS1B_EENS_8epilogue10collective18CollectiveEpilogueINS1D_23Sm100TmaWarpSpecializedILi4ELi2ELi16ELb1ELb0EEEJNS5_IJSG_SF_SG_EEENS5_IJNSS_ISG_SC_EENSS_INS5_IJNSA_ILi16EEESB_EEENS5_IJSC_SG_EEEEEEEESI_SJ_SI_SJ_NS1D_6fusion15FusionCallbacksIS1H_NS1P_17LinearCombinationISI_fSI_fLNS_15FloatRoundStyleE2EEES1I_S1O_JEEENS4_5SM1004TMEM4LOAD26SM100_TMEM_LOAD_32dp32b16xENS4_13SM90_TMA_LOADENS11_INS12_ILi1ELi4ELi3EEES15_NSS_INS5_IJS16_S1K_EEENS5_IJS1K_SC_EEEEEEENS4_39AutoVectorizingCopyWithAssumedAlignmentILi128EEENS4_14SM90_TMA_STOREES24_S26_S26_EEEvvEEEEvNT_6ParamsE,"",@"SHT_CUDA_INFO"
	.sectionflags	@""
	.align	4


	//----- nvinfo : EIATTR_CUDA_API_VERSION
	.align		4
        /*0000*/ 	.byte	0x04, 0x37
        /*0002*/ 	.short	(.L_31 - .L_30)
.L_30:
        /*0004*/ 	.word	0x00000082


	//----- nvinfo : EIATTR_KPARAM_INFO
	.align		4
.L_31:
        /*0008*/ 	.byte	0x04, 0x17
        /*000a*/ 	.short	(.L_33 - .L_32)
.L_32:
        /*000c*/ 	.word	0x00000000
        /*0010*/ 	.short	0x0000
        /*0012*/ 	.short	0x0000
        /*0014*/ 	.byte	0x00, 0xf0, 0x01, 0x20


	//----- nvinfo : EIATTR_AT_ENTRY_FRAGMENTS
	.align		4
.L_33:
        /*0018*/ 	.byte	0x04, 0x4f
        /*001a*/ 	.short	(.L_35 - .L_34)


	//   ....[0]....
.L_34:
        /*001c*/ 	.word	0x00000007


	//----- nvinfo : EIATTR_RESERVED_SMEM_USED
	.align		4
.L_35:
        /*0020*/ 	.byte	0x01, 0x41
	.zero		2


	//----- nvinfo : EIATTR_SPARSE_MMA_MASK
	.align		4
        /*0024*/ 	.byte	0x03, 0x50
        /*0026*/ 	.short	0x0000


	//----- nvinfo : EIATTR_TCGEN05_2CTA_USED
	.align		4
        /*0028*/ 	.byte	0x01, 0x52
	.zero		2


	//----- nvinfo : EIATTR_MAXREG_COUNT
	.align		4
        /*002c*/ 	.byte	0x03, 0x1b
        /*002e*/ 	.short	0x00ff


	//----- nvinfo : EIATTR_NUM_BARRIERS
	.align		4
        /*0030*/ 	.byte	0x02, 0x4c
        /*0032*/ 	.byte	0x07
	.zero		1


	//----- nvinfo : EIATTR_EXTERNS
	.align		4
        /*0034*/ 	.byte	0x04, 0x0f
        /*0036*/ 	.short	(.L_37 - .L_36)


	//   ....[0]....
	.align		4
.L_36:
        /*0038*/ 	.word	index@(__assertfail)


	//----- nvinfo : EIATTR_MERCURY_ISA_VERSION
	.align		4
.L_37:
        /*003c*/ 	.byte	0x03, 0x5f
        /*003e*/ 	.short	0x0101


	//----- nvinfo : EIATTR_INT_WARP_WIDE_INSTR_OFFSETS
	.align		4
        /*0040*/ 	.byte	0x04, 0x31
        /*0042*/ 	.short	(.L_39 - .L_38)


	//   ....[0]....
.L_38:
        /*0044*/ 	.word	0x00000e60


	//   ....[1]....
        /*0048*/ 	.word	0x00000f00


	//   ....[2]....
        /*004c*/ 	.word	0x00002230


	//   ....[3]....
        /*0050*/ 	.word	0x00004620


	//   ....[4]....
        /*0054*/ 	.word	0x00004640


	//   ....[5]....
        /*0058*/ 	.word	0x00004670


	//   ....[6]....
        /*005c*/ 	.word	0x00004fb0


	//   ....[7]....
        /*0060*/ 	.word	0x00004fd0


	//   ....[8]....
        /*0064*/ 	.word	0x000050c0


	//   ....[9]....
        /*0068*/ 	.word	0x00005180


	//   ....[10]....
        /*006c*/ 	.word	0x000051a0


	//   ....[11]....
        /*0070*/ 	.word	0x00005290


	//   ....[12]....
        /*0074*/ 	.word	0x00005360


	//   ....[13]....
        /*0078*/ 	.word	0x00005380


	//   ....[14]....
        /*007c*/ 	.word	0x000054b0


	//   ....[15]....
        /*0080*/ 	.word	0x00005630


	//   ....[16]....
        /*0084*/ 	.word	0x00005640


	//   ....[17]....
        /*0088*/ 	.word	0x000057d0


	//----- nvinfo : EIATTR_COOP_GROUP_MASK_REGIDS
	.align		4
.L_39:
        /*008c*/ 	.byte	0x04, 0x29
        /*008e*/ 	.short	(.L_41 - .L_40)


	//   ....[0]....
.L_40:
        /*0090*/ 	.word	0xffffffff


	//   ....[1]....
        /*0094*/ 	.word	0xffffffff


	//   ....[2]....
        /*0098*/ 	.word	0xffffffff


	//   ....[3]....
        /*009c*/ 	.word	0xffffffff


	//   ....[4]....
        /*00a0*/ 	.word	0xffffffff


	//   ....[5]....
        /*00a4*/ 	.word	0xffffffff


	//   ....[6]....
        /*00a8*/ 	.word	0xffffffff


	//   ....[7]....
        /*00ac*/ 	.word	0xffffffff


	//   ....[8]....
        /*00b0*/ 	.word	0xffffffff


	//   ....[9]....
        /*00b4*/ 	.word	0xffffffff


	//   ....[10]....
        /*00b8*/ 	.word	0xffffffff


	//   ....[11]....
        /*00bc*/ 	.word	0xffffffff


	//   ....[12]....
        /*00c0*/ 	.word	0xffffffff


	//   ....[13]....
        /*00c4*/ 	.word	0xffffffff


	//----- nvinfo : EIATTR_COOP_GROUP_INSTR_OFFSETS
	.align		4
.L_41:
        /*00c8*/ 	.byte	0x04, 0x28
        /*00ca*/ 	.short	(.L_43 - .L_42)


	//   ....[0]....
.L_42:
        /*00cc*/ 	.word	0x000000c0


	//   ....[1]....
        /*00d0*/ 	.word	0x00000500


	//   ....[2]....
        /*00d4*/ 	.word	0x000007d0


	//   ....[3]....
        /*00d8*/ 	.word	0x00000960


	//   ....[4]....
        /*00dc*/ 	.word	0x00000a50


	//   ....[5]....
        /*00e0*/ 	.word	0x00000bb0


	//   ....[6]....
        /*00e4*/ 	.word	0x00000d40


	//   ....[7]....
        /*00e8*/ 	.word	0x00000f80


	//   ....[8]....
        /*00ec*/ 	.word	0x00002110


	//   ....[9]....
        /*00f0*/ 	.word	0x00003400


	//   ....[10]....
        /*00f4*/ 	.word	0x000038d0


	//   ....[11]....
        /*00f8*/ 	.word	0x00003900


	//   ....[12]....
        /*00fc*/ 	.word	0x00004520


	//   ....[13]....
        /*0100*/ 	.word	0x00004730


	//----- nvinfo : EIATTR_VRC_CTA_INIT_COUNT
	.align		4
.L_43:
        /*0104*/ 	.byte	0x02, 0x4a
        /*0106*/ 	.byte	0x80
	.zero		1


	//----- nvinfo : EIATTR_SYSCALL_OFFSETS
	.align		4
        /*0108*/ 	.byte	0x04, 0x46
        /*010a*/ 	.short	(.L_45 - .L_44)


	//   ....[0]....
.L_44:
        /*010c*/ 	.word	0x00006290


	//   ....[1]....
        /*0110*/ 	.word	0x00006380


	//   ....[2]....
        /*0114*/ 	.word	0x00006ac0


	//   ....[3]....
        /*0118*/ 	.word	0x000073e0


	//   ....[4]....
        /*011c*/ 	.word	0x00007ca0


	//   ....[5]....
        /*0120*/ 	.word	0x00008560


	//----- nvinfo : EIATTR_MBARRIER_INSTR_OFFSETS
	.align		4
.L_45:
        /*0124*/ 	.byte	0x04, 0x39
        /*0126*/ 	.short	(.L_47 - .L_46)


	//   ....[0]....
.L_46:
        /*0128*/ 	.word	0x00000610
        /*012c*/ 	.word	0x000000ff
        /*0130*/ 	.word	0x00000000
        /*0134*/ 	.short	0x0100
        /*0136*/ 	.byte	0x08
	.zero		1


	//   ....[1]....
        /*0138*/ 	.word	0x00000620
        /*013c*/ 	.word	0x000000ff
        /*0140*/ 	.word	0x00000068
        /*0144*/ 	.short	0x0100
        /*0146*/ 	.byte	0x08
	.zero		1


	//   ....[2]....
        /*0148*/ 	.word	0x00000630
        /*014c*/ 	.word	0x000000ff
        /*0150*/ 	.word	0x00000008
        /*0154*/ 	.short	0x0100
        /*0156*/ 	.byte	0x08
	.zero		1


	//   ....[3]....
        /*0158*/ 	.word	0x00000640
        /*015c*/ 	.word	0x000000ff
        /*0160*/ 	.word	0x00000070
        /*0164*/ 	.short	0x0100
        /*0166*/ 	.byte	0x08
	.zero		1


	//   ....[4]....
        /*0168*/ 	.word	0x00000650
        /*016c*/ 	.word	0x000000ff
        /*0170*/ 	.word	0x00000010
        /*0174*/ 	.short	0x0100
        /*0176*/ 	.byte	0x08
	.zero		1


	//   ....[5]....
        /*0178*/ 	.word	0x00000660
        /*017c*/ 	.word	0x000000ff
        /*0180*/ 	.word	0x00000078
        /*0184*/ 	.short	0x0100
        /*0186*/ 	.byte	0x08
	.zero		1


	//   ....[6]....
        /*0188*/ 	.word	0x00000670
        /*018c*/ 	.word	0x000000ff
        /*0190*/ 	.word	0x00000018
        /*0194*/ 	.short	0x0100
        /*0196*/ 	.byte	0x08
	.zero		1


	//   ....[7]....
        /*0198*/ 	.word	0x00000680
        /*019c*/ 	.word	0x000000ff
        /*01a0*/ 	.word	0x00000080
        /*01a4*/ 	.short	0x0100
        /*01a6*/ 	.byte	0x08
	.zero		1


	//   ....[8]....
        /*01a8*/ 	.word	0x00000690
        /*01ac*/ 	.word	0x000000ff
        /*01b0*/ 	.word	0x00000020
        /*01b4*/ 	.short	0x0100
        /*01b6*/ 	.byte	0x08
	.zero		1


	//   ....[9]....
        /*01b8*/ 	.word	0x000006a0
        /*01bc*/ 	.word	0x000000ff
        /*01c0*/ 	.word	0x00000088
        /*01c4*/ 	.short	0x0100
        /*01c6*/ 	.byte	0x08
	.zero		1


	//   ....[10]....
        /*01c8*/ 	.word	0x000006b0
        /*01cc*/ 	.word	0x000000ff
        /*01d0*/ 	.word	0x00000028
        /*01d4*/ 	.short	0x0100
        /*01d6*/ 	.byte	0x08
	.zero		1


	//   ....[11]....
        /*01d8*/ 	.word	0x000006c0
        /*01dc*/ 	.word	0x000000ff
        /*01e0*/ 	.word	0x00000090
        /*01e4*/ 	.short	0x0100
        /*01e6*/ 	.byte	0x08
	.zero		1


	//   ....[12]....
        /*01e8*/ 	.word	0x000006d0
        /*01ec*/ 	.word	0x000000ff
        /*01f0*/ 	.word	0x00000030
        /*01f4*/ 	.short	0x0100
        /*01f6*/ 	.byte	0x08
	.zero		1


	//   ....[13]....
        /*01f8*/ 	.word	0x000006e0
        /*01fc*/ 	.word	0x000000ff
        /*0200*/ 	.word	0x00000098
        /*0204*/ 	.short	0x0100
        /*0206*/ 	.byte	0x08
	.zero		1


	//   ....[14]....
        /*0208*/ 	.word	0x000006f0
        /*020c*/ 	.word	0x000000ff
        /*0210*/ 	.word	0x00000038
        /*0214*/ 	.short	0x0100
        /*0216*/ 	.byte	0x08
	.zero		1


	//   ....[15]....
        /*0218*/ 	.word	0x00000700
        /*021c*/ 	.word	0x000000ff
        /*0220*/ 	.word	0x000000a0
        /*0224*/ 	.short	0x0100
        /*0226*/ 	.byte	0x08
	.zero		1


	//   ....[16]....
        /*0228*/ 	.word	0x00000710
        /*022c*/ 	.word	0x000000ff
        /*0230*/ 	.word	0x00000040
        /*0234*/ 	.short	0x0100
        /*0236*/ 	.byte	0x08
	.zero		1


	//   ....[17]....
        /*0238*/ 	.word	0x00000720
        /*023c*/ 	.word	0x000000ff
        /*0240*/ 	.word	0x000000a8
        /*0244*/ 	.short	0x0100
        /*0246*/ 	.byte	0x08
	.zero		1


	//   ....[18]....
        /*0248*/ 	.word	0x00000730
        /*024c*/ 	.word	0x000000ff
        /*0250*/ 	.word	0x00000048
        /*0254*/ 	.short	0x0100
        /*0256*/ 	.byte	0x08
	.zero		1


	//   ....[19]....
        /*0258*/ 	.word	0x00000740
        /*025c*/ 	.word	0x000000ff
        /*0260*/ 	.word	0x000000b0
        /*0264*/ 	.short	0x0100
        /*0266*/ 	.byte	0x08
	.zero		1


	//   ....[20]....
        /*0268*/ 	.word	0x00000750
        /*026c*/ 	.word	0x000000ff
        /*0270*/ 	.word	0x00000050
        /*0274*/ 	.short	0x0100
        /*0276*/ 	.byte	0x08
	.zero		1


	//   ....[21]....
        /*0278*/ 	.word	0x00000760
        /*027c*/ 	.word	0x000000ff
        /*0280*/ 	.word	0x000000b8
        /*0284*/ 	.short	0x0100
        /*0286*/ 	.byte	0x08
	.zero		1


	//   ....[22]....
        /*0288*/ 	.word	0x00000770
        /*028c*/ 	.word	0x000000ff
        /*0290*/ 	.word	0x00000058
        /*0294*/ 	.short	0x0100
        /*0296*/ 	.byte	0x08
	.zero		1


	//   ....[23]....
        /*0298*/ 	.word	0x00000780
        /*029c*/ 	.word	0x000000ff
        /*02a0*/ 	.word	0x000000c0
        /*02a4*/ 	.short	0x0100
        /*02a6*/ 	.byte	0x08
	.zero		1


	//   ....[24]....
        /*02a8*/ 	.word	0x00000790
        /*02ac*/ 	.word	0x000000ff
        /*02b0*/ 	.word	0x00000060
        /*02b4*/ 	.short	0x0100
        /*02b6*/ 	.byte	0x08
	.zero		1


	//   ....[25]....
        /*02b8*/ 	.word	0x000007a0
        /*02bc*/ 	.word	0x000000ff
        /*02c0*/ 	.word	0x000000c8
        /*02c4*/ 	.short	0x0100
        /*02c6*/ 	.byte	0x08
	.zero		1


	//   ....[26]....
        /*02c8*/ 	.word	0x000008d0
        /*02cc*/ 	.word	0x000000ff
        /*02d0*/ 	.word	0x000000d0
        /*02d4*/ 	.short	0x0100
        /*02d6*/ 	.byte	0x09
	.zero		1


	//   ....[27]....
        /*02d8*/ 	.word	0x000008e0
        /*02dc*/ 	.word	0x000000ff
        /*02e0*/ 	.word	0x000000f0
        /*02e4*/ 	.short	0x0100
        /*02e6*/ 	.byte	0x09
	.zero		1


	//   ....[28]....
        /*02e8*/ 	.word	0x000008f0
        /*02ec*/ 	.word	0x000000ff
        /*02f0*/ 	.word	0x000000d8
        /*02f4*/ 	.short	0x0100
        /*02f6*/ 	.byte	0x09
	.zero		1


	//   ....[29]....
        /*02f8*/ 	.word	0x00000900
        /*02fc*/ 	.word	0x000000ff
        /*0300*/ 	.word	0x000000f8
        /*0304*/ 	.short	0x0100
        /*0306*/ 	.byte	0x09
	.zero		1


	//   ....[30]....
        /*0308*/ 	.word	0x00000910
        /*030c*/ 	.word	0x000000ff
        /*0310*/ 	.word	0x000000e0
        /*0314*/ 	.short	0x0100
        /*0316*/ 	.byte	0x09
	.zero		1


	//   ....[31]....
        /*0318*/ 	.word	0x00000920
        /*031c*/ 	.word	0x000000ff
        /*0320*/ 	.word	0x00000100
        /*0324*/ 	.short	0x0100
        /*0326*/ 	.byte	0x09
	.zero		1


	//   ....[32]....
        /*0328*/ 	.word	0x00000930
        /*032c*/ 	.word	0x000000ff
        /*0330*/ 	.word	0x000000e8
        /*0334*/ 	.short	0x0100
        /*0336*/ 	.byte	0x09
	.zero		1


	//   ....[33]....
        /*0338*/ 	.word	0x00000940
        /*033c*/ 	.word	0x000000ff
        /*0340*/ 	.word	0x00000108
        /*0344*/ 	.short	0x0100
        /*0346*/ 	.byte	0x09
	.zero		1


	//   ....[34]....
        /*0348*/ 	.word	0x00000a20
        /*034c*/ 	.word	0x000000ff
        /*0350*/ 	.word	0x00000110
        /*0354*/ 	.short	0x0100
        /*0356*/ 	.byte	0x08
	.zero		1


	//   ....[35]....
        /*0358*/ 	.word	0x00000a30
        /*035c*/ 	.word	0x000000ff
        /*0360*/ 	.word	0x00000118
        /*0364*/ 	.short	0x0100
        /*0366*/ 	.byte	0x08
	.zero		1


	//   ....[36]....
        /*0368*/ 	.word	0x00000b60
        /*036c*/ 	.word	0x000000ff
        /*0370*/ 	.word	0x00000120
        /*0374*/ 	.short	0x0100
        /*0376*/ 	.byte	0x08
	.zero		1


	//   ....[37]....
        /*0378*/ 	.word	0x00000b70
        /*037c*/ 	.word	0x000000ff
        /*0380*/ 	.word	0x00000130
        /*0384*/ 	.short	0x0100
        /*0386*/ 	.byte	0x08
	.zero		1


	//   ....[38]....
        /*0388*/ 	.word	0x00000b80
        /*038c*/ 	.word	0x000000ff
        /*0390*/ 	.word	0x00000128
        /*0394*/ 	.short	0x0100
        /*0396*/ 	.byte	0x08
	.zero		1


	//   ....[39]....
        /*0398*/ 	.word	0x00000b90
        /*039c*/ 	.word	0x000000ff
        /*03a0*/ 	.word	0x00000138
        /*03a4*/ 	.short	0x0100
        /*03a6*/ 	.byte	0x08
	.zero		1


	//   ....[40]....
        /*03a8*/ 	.word	0x00000cb0
        /*03ac*/ 	.word	0x000000ff
        /*03b0*/ 	.word	0x00000140
        /*03b4*/ 	.short	0x0100
        /*03b6*/ 	.byte	0x09
	.zero		1


	//   ....[41]....
        /*03b8*/ 	.word	0x00000cc0
        /*03bc*/ 	.word	0x000000ff
        /*03c0*/ 	.word	0x00000160
        /*03c4*/ 	.short	0x0100
        /*03c6*/ 	.byte	0x09
	.zero		1


	//   ....[42]....
        /*03c8*/ 	.word	0x00000cd0
        /*03cc*/ 	.word	0x000000ff
        /*03d0*/ 	.word	0x00000148
        /*03d4*/ 	.short	0x0100
        /*03d6*/ 	.byte	0x09
	.zero		1


	//   ....[43]....
        /*03d8*/ 	.word	0x00000ce0
        /*03dc*/ 	.word	0x000000ff
        /*03e0*/ 	.word	0x00000168
        /*03e4*/ 	.short	0x0100
        /*03e6*/ 	.byte	0x09
	.zero		1


	//   ....[44]....
        /*03e8*/ 	.word	0x00000cf0
        /*03ec*/ 	.word	0x000000ff
        /*03f0*/ 	.word	0x00000150
        /*03f4*/ 	.short	0x0100
        /*03f6*/ 	.byte	0x09
	.zero		1


	//   ....[45]....
        /*03f8*/ 	.word	0x00000d00
        /*03fc*/ 	.word	0x000000ff
        /*0400*/ 	.word	0x00000170
        /*0404*/ 	.short	0x0100
        /*0406*/ 	.byte	0x09
	.zero		1


	//   ....[46]....
        /*0408*/ 	.word	0x00000d10
        /*040c*/ 	.word	0x000000ff
        /*0410*/ 	.word	0x00000158
        /*0414*/ 	.short	0x0100
        /*0416*/ 	.byte	0x09
	.zero		1


	//   ....[47]....
        /*0418*/ 	.word	0x00000d20
        /*041c*/ 	.word	0x000000ff
        /*0420*/ 	.word	0x00000178
        /*0424*/ 	.short	0x0100
        /*0426*/ 	.byte	0x09
	.zero		1


	//   ....[48]....
        /*0428*/ 	.word	0x00000e10
        /*042c*/ 	.word	0x000000ff
        /*0430*/ 	.word	0x00000180
        /*0434*/ 	.short	0x0100
        /*0436*/ 	.byte	0x08
	.zero		1


	//   ....[49]....
        /*0438*/ 	.word	0x00000e20
        /*043c*/ 	.word	0x000000ff
        /*0440*/ 	.word	0x00000190
        /*0444*/ 	.short	0x0100
        /*0446*/ 	.byte	0x08
	.zero		1


	//   ....[50]....
        /*0448*/ 	.word	0x00000e30
        /*044c*/ 	.word	0x000000ff
        /*0450*/ 	.word	0x00000188
        /*0454*/ 	.short	0x0100
        /*0456*/ 	.byte	0x08
	.zero		1


	//   ....[51]....
        /*0458*/ 	.word	0x00000e40
        /*045c*/ 	.word	0x000000ff
        /*0460*/ 	.word	0x00000198
        /*0464*/ 	.short	0x0100
        /*0466*/ 	.byte	0x08
	.zero		1


	//   ....[52]....
        /*0468*/ 	.word	0x00000f30
        /*046c*/ 	.word	0x000000ff
        /*0470*/ 	.word	0x000001a0
        /*0474*/ 	.short	0x0100
        /*0476*/ 	.byte	0x07
	.zero		1


	//   ....[53]....
        /*0478*/ 	.word	0x00001940
        /*047c*/ 	.word	0x00000003
        /*0480*/ 	.word	0x00000190
        /*0484*/ 	.short	0x010a
        /*0486*/ 	.byte	0xff
	.zero		1


	//   ....[54]....
        /*0488*/ 	.word	0x00001970
        /*048c*/ 	.word	0x00000003
        /*0490*/ 	.word	0x00000180
        /*0494*/ 	.short	0x0101
        /*0496*/ 	.byte	0xff
	.zero		1


	//   ....[55]....
        /*0498*/ 	.word	0x00001a70
        /*049c*/ 	.word	0x000000ff
        /*04a0*/ 	.word	0x00000068
        /*04a4*/ 	.short	0x010a
        /*04a6*/ 	.byte	0x08
	.zero		1


	//   ....[56]....
        /*04a8*/ 	.word	0x00001b30
        /*04ac*/ 	.word	0x000000ff
        /*04b0*/ 	.word	0x00000068
        /*04b4*/ 	.short	0x010a
        /*04b6*/ 	.byte	0x21
	.zero		1


	//   ....[57]....
        /*04b8*/ 	.word	0x00001cf0
        /*04bc*/ 	.word	0x000000ff
        /*04c0*/ 	.word	0x00000068
        /*04c4*/ 	.short	0x010a
        /*04c6*/ 	.byte	0x08
	.zero		1


	//   ....[58]....
        /*04c8*/ 	.word	0x00001dd0
        /*04cc*/ 	.word	0x000000ff
        /*04d0*/ 	.word	0x00000118
        /*04d4*/ 	.short	0x0101
        /*04d6*/ 	.byte	0x06
	.zero		1


	//   ....[59]....
        /*04d8*/ 	.word	0x00001df0
        /*04dc*/ 	.word	0x000000ff
        /*04e0*/ 	.word	0x00000068
        /*04e4*/ 	.short	0x010a
        /*04e6*/ 	.byte	0x08
	.zero		1


	//   ....[60]....
        /*04e8*/ 	.word	0x00001e70
        /*04ec*/ 	.word	0x000000ff
        /*04f0*/ 	.word	0x00000068
        /*04f4*/ 	.short	0x010a
        /*04f6*/ 	.byte	0x11
	.zero		1


	//   ....[61]....
        /*04f8*/ 	.word	0x00002000
        /*04fc*/ 	.word	0x000000ff
        /*0500*/ 	.word	0x00000068
        /*0504*/ 	.short	0x010a
        /*0506*/ 	.byte	0x08
	.zero		1


	//   ....[62]....
        /*0508*/ 	.word	0x00002140
        /*050c*/ 	.word	0x00000002
        /*0510*/ 	.word	0x00000120
        /*0514*/ 	.short	0x010a
        /*0516*/ 	.byte	0xff
	.zero		1


	//   ....[63]....
        /*0518*/ 	.word	0x00002200
        /*051c*/ 	.word	0x00000002
        /*0520*/ 	.word	0x00000000
        /*0524*/ 	.short	0x0101
        /*0526*/ 	.byte	0xff
	.zero		1


	//   ....[64]....
        /*0528*/ 	.word	0x00002760
        /*052c*/ 	.word	0x000000ff
        /*0530*/ 	.word	0x00000000
        /*0534*/ 	.short	0x010a
        /*0536*/ 	.byte	0x04
	.zero		1


	//   ....[65]....
        /*0538*/ 	.word	0x000027f0
        /*053c*/ 	.word	0x000000ff
        /*0540*/ 	.word	0x00000000
        /*0544*/ 	.short	0x010a
        /*0546*/ 	.byte	0x04
	.zero		1


	//   ....[66]....
        /*0548*/ 	.word	0x00002880
        /*054c*/ 	.word	0x000000ff
        /*0550*/ 	.word	0x00000000
        /*0554*/ 	.short	0x010a
        /*0556*/ 	.byte	0x04
	.zero		1


	//   ....[67]....
        /*0558*/ 	.word	0x00002910
        /*055c*/ 	.word	0x000000ff
        /*0560*/ 	.word	0x00000000
        /*0564*/ 	.short	0x010a
        /*0566*/ 	.byte	0x04
	.zero		1


	//   ....[68]....
        /*0568*/ 	.word	0x000029a0
        /*056c*/ 	.word	0x000000ff
        /*0570*/ 	.word	0x00000000
        /*0574*/ 	.short	0x010a
        /*0576*/ 	.byte	0x04
	.zero		1


	//   ....[69]....
        /*0578*/ 	.word	0x00002a30
        /*057c*/ 	.word	0x000000ff
        /*0580*/ 	.word	0x00000000
        /*0584*/ 	.short	0x010a
        /*0586*/ 	.byte	0x04
	.zero		1


	//   ....[70]....
        /*0588*/ 	.word	0x00002ac0
        /*058c*/ 	.word	0x000000ff
        /*0590*/ 	.word	0x00000000
        /*0594*/ 	.short	0x010a
        /*0596*/ 	.byte	0x04
	.zero		1


	//   ....[71]....
        /*0598*/ 	.word	0x00002b50
        /*059c*/ 	.word	0x000000ff
        /*05a0*/ 	.word	0x00000000
        /*05a4*/ 	.short	0x010a
        /*05a6*/ 	.byte	0x04
	.zero		1


	//   ....[72]....
        /*05a8*/ 	.word	0x00002be0
        /*05ac*/ 	.word	0x000000ff
        /*05b0*/ 	.word	0x00000000
        /*05b4*/ 	.short	0x010a
        /*05b6*/ 	.byte	0x04
	.zero		1


	//   ....[73]....
        /*05b8*/ 	.word	0x00002c70
        /*05bc*/ 	.word	0x000000ff
        /*05c0*/ 	.word	0x00000000
        /*05c4*/ 	.short	0x010a
        /*05c6*/ 	.byte	0x04
	.zero		1


	//   ....[74]....
        /*05c8*/ 	.word	0x00002d00
        /*05cc*/ 	.word	0x000000ff
        /*05d0*/ 	.word	0x00000000
        /*05d4*/ 	.short	0x010a
        /*05d6*/ 	.byte	0x04
	.zero		1


	//   ....[75]....
        /*05d8*/ 	.word	0x00002d90
        /*05dc*/ 	.word	0x000000ff
        /*05e0*/ 	.word	0x00000000
        /*05e4*/ 	.short	0x010a
        /*05e6*/ 	.byte	0x04
	.zero		1


	//   ....[76]....
        /*05e8*/ 	.word	0x00002e30
        /*05ec*/ 	.word	0x00000000
        /*05f0*/ 	.word	0x00000000
        /*05f4*/ 	.short	0x010a
        /*05f6*/ 	.byte	0xff
	.zero		1


	//   ....[77]....
        /*05f8*/ 	.word	0x00002f60
        /*05fc*/ 	.word	0x00000000
        /*0600*/ 	.word	0x00000180
        /*0604*/ 	.short	0x010a
        /*0606*/ 	.byte	0xff
	.zero		1


	//   ....[78]....
        /*0608*/ 	.word	0x00002fd0
        /*060c*/ 	.word	0x00000004
        /*0610*/ 	.word	0x00000000
        /*0614*/ 	.short	0x0101
        /*0616*/ 	.byte	0xff
	.zero		1


	//   ....[79]....
        /*0618*/ 	.word	0x00002ff0
        /*061c*/ 	.word	0x000000ff
        /*0620*/ 	.word	0x00000130
        /*0624*/ 	.short	0x010a
        /*0626*/ 	.byte	0x05
	.zero		1


	//   ....[80]....
        /*0628*/ 	.word	0x00003110
        /*062c*/ 	.word	0x00000000
        /*0630*/ 	.word	0x00000120
        /*0634*/ 	.short	0x010a
        /*0636*/ 	.byte	0xff
	.zero		1


	//   ....[81]....
        /*0638*/ 	.word	0x00003210
        /*063c*/ 	.word	0x00000000
        /*0640*/ 	.word	0x00000000
        /*0644*/ 	.short	0x0101
        /*0646*/ 	.byte	0xff
	.zero		1


	//   ....[82]....
        /*0648*/ 	.word	0x000032a0
        /*064c*/ 	.word	0x000000ff
        /*0650*/ 	.word	0x00000130
        /*0654*/ 	.short	0x0106
        /*0656*/ 	.byte	0x05
	.zero		1


	//   ....[83]....
        /*0658*/ 	.word	0x000032c0
        /*065c*/ 	.word	0x000000ff
        /*0660*/ 	.word	0x00000130
        /*0664*/ 	.short	0x010a
        /*0666*/ 	.byte	0x05
	.zero		1


	//   ....[84]....
        /*0668*/ 	.word	0x00003350
        /*066c*/ 	.word	0x000000ff
        /*0670*/ 	.word	0x00000130
        /*0674*/ 	.short	0x0106
        /*0676*/ 	.byte	0x04
	.zero		1


	//   ....[85]....
        /*0678*/ 	.word	0x00003390
        /*067c*/ 	.word	0x00000000
        /*0680*/ 	.word	0x00000130
        /*0684*/ 	.short	0x010a
        /*0686*/ 	.byte	0xff
	.zero		1


	//   ....[86]....
        /*0688*/ 	.word	0x000035d0
        /*068c*/ 	.word	0x000000ff
        /*0690*/ 	.word	0x00000008
        /*0694*/ 	.short	0x010a
        /*0696*/ 	.byte	0x06
	.zero		1


	//   ....[87]....
        /*0698*/ 	.word	0x000035f0
        /*069c*/ 	.word	0x000000ff
        /*06a0*/ 	.word	0x00000008
        /*06a4*/ 	.short	0x010a
        /*06a6*/ 	.byte	0x06
	.zero		1


	//   ....[88]....
        /*06a8*/ 	.word	0x00003780
        /*06ac*/ 	.word	0x000000ff
        /*06b0*/ 	.word	0x00000008
        /*06b4*/ 	.short	0x010a
        /*06b6*/ 	.byte	0x06
	.zero		1


	//   ....[89]....
        /*06b8*/ 	.word	0x000037a0
        /*06bc*/ 	.word	0x000000ff
        /*06c0*/ 	.word	0x00000008
        /*06c4*/ 	.short	0x010a
        /*06c6*/ 	.byte	0x06
	.zero		1


	//   ....[90]....
        /*06c8*/ 	.word	0x00003860
        /*06cc*/ 	.word	0x000000ff
        /*06d0*/ 	.word	0x00000000
        /*06d4*/ 	.short	0x0101
        /*06d6*/ 	.byte	0x07
	.zero		1


	//   ....[91]....
        /*06d8*/ 	.word	0x00003ba0
        /*06dc*/ 	.word	0x00000000
        /*06e0*/ 	.word	0x00000120
        /*06e4*/ 	.short	0x010a
        /*06e6*/ 	.byte	0xff
	.zero		1


	//   ....[92]....
        /*06e8*/ 	.word	0x00003c60
        /*06ec*/ 	.word	0x00000000
        /*06f0*/ 	.word	0x00000000
        /*06f4*/ 	.short	0x0101
        /*06f6*/ 	.byte	0xff
	.zero		1


	//   ....[93]....
        /*06f8*/ 	.word	0x00003d20
        /*06fc*/ 	.word	0x000000ff
        /*0700*/ 	.word	0x00000000
        /*0704*/ 	.short	0x010a
        /*0706*/ 	.byte	0x08
	.zero		1


	//   ....[94]....
        /*0708*/ 	.word	0x00003d30
        /*070c*/ 	.word	0x000000ff
        /*0710*/ 	.word	0x00000160
        /*0714*/ 	.short	0x010a
        /*0716*/ 	.byte	0x09
	.zero		1


	//   ....[95]....
        /*0718*/ 	.word	0x00003de0
        /*071c*/ 	.word	0x000000ff
        /*0720*/ 	.word	0x00000000
        /*0724*/ 	.short	0x010a
        /*0726*/ 	.byte	0x08
	.zero		1


	//   ....[96]....
        /*0728*/ 	.word	0x00003f10
        /*072c*/ 	.word	0x000000ff
        /*0730*/ 	.word	0x00000000
        /*0734*/ 	.short	0x010a
        /*0736*/ 	.byte	0x1e
	.zero		1


	//   ....[97]....
        /*0738*/ 	.word	0x00004210
        /*073c*/ 	.word	0x000000ff
        /*0740*/ 	.word	0x00000000
        /*0744*/ 	.short	0x010a
        /*0746*/ 	.byte	0x08
	.zero		1


	//   ....[98]....
        /*0748*/ 	.word	0x000042a0
        /*074c*/ 	.word	0x000000ff
        /*0750*/ 	.word	0x00000000
        /*0754*/ 	.short	0x010a
        /*0756*/ 	.byte	0x08
	.zero		1


	//   ....[99]....
        /*0758*/ 	.word	0x00004330
        /*075c*/ 	.word	0x000000ff
        /*0760*/ 	.word	0x00000000
        /*0764*/ 	.short	0x010a
        /*0766*/ 	.byte	0x08
	.zero		1


	//   ....[100]....
        /*0768*/ 	.word	0x000043d0
        /*076c*/ 	.word	0x00000000
        /*0770*/ 	.word	0x00000000
        /*0774*/ 	.short	0x010a
        /*0776*/ 	.byte	0xff
	.zero		1


	//   ....[101]....
        /*0778*/ 	.word	0x00004410
        /*077c*/ 	.word	0x00000000
        /*0780*/ 	.word	0x00000000
        /*0784*/ 	.short	0x010a
        /*0786*/ 	.byte	0xff
	.zero		1


	//   ....[102]....
        /*0788*/ 	.word	0x00004480
        /*078c*/ 	.word	0x000000ff
        /*0790*/ 	.word	0x00000000
        /*0794*/ 	.short	0x0101
        /*0796*/ 	.byte	0x05
	.zero		1


	//   ....[103]....
        /*0798*/ 	.word	0x000044c0
        /*079c*/ 	.word	0x000000ff
        /*07a0*/ 	.word	0x000001a0
        /*07a4*/ 	.short	0x010a
        /*07a6*/ 	.byte	0x07
	.zero		1


	//   ....[104]....
        /*07a8*/ 	.word	0x00004510
        /*07ac*/ 	.word	0x000000ff
        /*07b0*/ 	.word	0x00000000
        /*07b4*/ 	.short	0x0101
        /*07b6*/ 	.byte	0x05
	.zero		1


	//   ....[105]....
        /*07b8*/ 	.word	0x00004960
        /*07bc*/ 	.word	0x00000000
        /*07c0*/ 	.word	0x00000120
        /*07c4*/ 	.short	0x010a
        /*07c6*/ 	.byte	0xff
	.zero		1


	//   ....[106]....
        /*07c8*/ 	.word	0x00004a20
        /*07cc*/ 	.word	0x00000000
        /*07d0*/ 	.word	0x00000000
        /*07d4*/ 	.short	0x0101
        /*07d6*/ 	.byte	0xff
	.zero		1


	//   ....[107]....
        /*07d8*/ 	.word	0x00004d40
        /*07dc*/ 	.word	0x000000ff
        /*07e0*/ 	.word	0x00000118
        /*07e4*/ 	.short	0x010a
        /*07e6*/ 	.byte	0x07
	.zero		1


	//   ....[108]....
        /*07e8*/ 	.word	0x00004f30
        /*07ec*/ 	.word	0x000000ff
        /*07f0*/ 	.word	0x000000f0
        /*07f4*/ 	.short	0x010a
        /*07f6*/ 	.byte	0x07
	.zero		1


	//   ....[109]....
        /*07f8*/ 	.word	0x00005120
        /*07fc*/ 	.word	0x000000ff
        /*0800*/ 	.word	0x000000d0
        /*0804*/ 	.short	0x010b
        /*0806*/ 	.byte	0x07
	.zero		1


	//   ....[110]....
        /*0808*/ 	.word	0x00005130
        /*080c*/ 	.word	0x000000ff
        /*0810*/ 	.word	0x00000000
        /*0814*/ 	.short	0x0101
        /*0816*/ 	.byte	0x0e
	.zero		1


	//   ....[111]....
        /*0818*/ 	.word	0x00005150
        /*081c*/ 	.word	0x000000ff
        /*0820*/ 	.word	0x000000f8
        /*0824*/ 	.short	0x010a
        /*0826*/ 	.byte	0x07
	.zero		1


	//   ....[112]....
        /*0828*/ 	.word	0x00005300
        /*082c*/ 	.word	0x000000ff
        /*0830*/ 	.word	0x000000d8
        /*0834*/ 	.short	0x010b
        /*0836*/ 	.byte	0x07
	.zero		1


	//   ....[113]....
        /*0838*/ 	.word	0x00005310
        /*083c*/ 	.word	0x000000ff
        /*0840*/ 	.word	0x00000000
        /*0844*/ 	.short	0x0101
        /*0846*/ 	.byte	0x0e
	.zero		1


	//   ....[114]....
        /*0848*/ 	.word	0x00005320
        /*084c*/ 	.word	0x000000ff
        /*0850*/ 	.word	0x00000100
        /*0854*/ 	.short	0x010a
        /*0856*/ 	.byte	0x07
	.zero		1


	//   ....[115]....
        /*0858*/ 	.word	0x00005550
        /*085c*/ 	.word	0x000000ff
        /*0860*/ 	.word	0x000000e0
        /*0864*/ 	.short	0x010b
        /*0866*/ 	.byte	0x07
	.zero		1


	//   ....[116]....
        /*0868*/ 	.word	0x000055c0
        /*086c*/ 	.word	0x000000ff
        /*0870*/ 	.word	0x00000000
        /*0874*/ 	.short	0x0101
        /*0876*/ 	.byte	0x0e
	.zero		1


	//   ....[117]....
        /*0878*/ 	.word	0x00005600
        /*087c*/ 	.word	0x000000ff
        /*0880*/ 	.word	0x00000108
        /*0884*/ 	.short	0x010a
        /*0886*/ 	.byte	0x07
	.zero		1


	//   ....[118]....
        /*0888*/ 	.word	0x00005830
        /*088c*/ 	.word	0x000000ff
        /*0890*/ 	.word	0x000000e8
        /*0894*/ 	.short	0x010b
        /*0896*/ 	.byte	0x07
	.zero		1


	//   ....[119]....
        /*0898*/ 	.word	0x00005850
        /*089c*/ 	.word	0x000000ff
        /*08a0*/ 	.word	0x00000000
        /*08a4*/ 	.short	0x0101
        /*08a6*/ 	.byte	0x0d
	.zero		1


	//   ....[120]....
        /*08a8*/ 	.word	0x00005880
        /*08ac*/ 	.word	0x000000ff
        /*08b0*/ 	.word	0x000000f0
        /*08b4*/ 	.short	0x010a
        /*08b6*/ 	.byte	0x07
	.zero		1


	//   ....[121]....
        /*08b8*/ 	.word	0x000058a0
        /*08bc*/ 	.word	0x000000ff
        /*08c0*/ 	.word	0x000000f8
        /*08c4*/ 	.short	0x010a
        /*08c6*/ 	.byte	0x07
	.zero		1


	//   ....[122]....
        /*08c8*/ 	.word	0x000058c0
        /*08cc*/ 	.word	0x000000ff
        /*08d0*/ 	.word	0x00000100
        /*08d4*/ 	.short	0x010a
        /*08d6*/ 	.byte	0x07
	.zero		1


	//   ....[123]....
        /*08d8*/ 	.word	0x00005900
        /*08dc*/ 	.word	0x00000000
        /*08e0*/ 	.word	0x00000108
        /*08e4*/ 	.short	0x010a
        /*08e6*/ 	.byte	0xff
	.zero		1


	//   ....[124]....
        /*08e8*/ 	.word	0x00005c50
        /*08ec*/ 	.word	0x00000000
        /*08f0*/ 	.word	0x00000120
        /*08f4*/ 	.short	0x010a
        /*08f6*/ 	.byte	0xff
	.zero		1


	//   ....[125]....
        /*08f8*/ 	.word	0x00005d60
        /*08fc*/ 	.word	0x00000000
        /*0900*/ 	.word	0x00000000
        /*0904*/ 	.short	0x0101
        /*0906*/ 	.byte	0xff
	.zero		1


	//   ....[126]....
        /*0908*/ 	.word	0x00006780
        /*090c*/ 	.word	0x000000ff
        /*0910*/ 	.word	0x000000d0
        /*0914*/ 	.short	0x010a
        /*0916*/ 	.byte	0x30
	.zero		1


	//   ....[127]....
        /*0918*/ 	.word	0x000067c0
        /*091c*/ 	.word	0x0000004a
        /*0920*/ 	.word	0x00000140
        /*0924*/ 	.short	0x010a
        /*0926*/ 	.byte	0xff
	.zero		1


	//   ....[128]....
        /*0928*/ 	.word	0x000068d0
        /*092c*/ 	.word	0x000000ff
        /*0930*/ 	.word	0x000000d0
        /*0934*/ 	.short	0x010a
        /*0936*/ 	.byte	0x30
	.zero		1


	//   ....[129]....
        /*0938*/ 	.word	0x000069a0
        /*093c*/ 	.word	0x0000004a
        /*0940*/ 	.word	0x00000140
        /*0944*/ 	.short	0x010a
        /*0946*/ 	.byte	0xff
	.zero		1


	//   ....[130]....
        /*0948*/ 	.word	0x00007150
        /*094c*/ 	.word	0x00000000
        /*0950*/ 	.word	0x00000000
        /*0954*/ 	.short	0x0101
        /*0956*/ 	.byte	0xff
	.zero		1


	//   ....[131]....
        /*0958*/ 	.word	0x00007160
        /*095c*/ 	.word	0x00000003
        /*0960*/ 	.word	0x000000d0
        /*0964*/ 	.short	0x010a
        /*0966*/ 	.byte	0xff
	.zero		1


	//   ....[132]....
        /*0968*/ 	.word	0x00007220
        /*096c*/ 	.word	0x00000003
        /*0970*/ 	.word	0x000000d0
        /*0974*/ 	.short	0x010a
        /*0976*/ 	.byte	0xff
	.zero		1


	//   ....[133]....
        /*0978*/ 	.word	0x00007a10
        /*097c*/ 	.word	0x00000052
        /*0980*/ 	.word	0x00000000
        /*0984*/ 	.short	0x0101
        /*0986*/ 	.byte	0xff
	.zero		1


	//   ....[134]....
        /*0988*/ 	.word	0x00007a30
        /*098c*/ 	.word	0x00000053
        /*0990*/ 	.word	0x000000d0
        /*0994*/ 	.short	0x010a
        /*0996*/ 	.byte	0xff
	.zero		1


	//   ....[135]....
        /*0998*/ 	.word	0x00007ae0
        /*099c*/ 	.word	0x00000053
        /*09a0*/ 	.word	0x000000d0
        /*09a4*/ 	.short	0x010a
        /*09a6*/ 	.byte	0xff
	.zero		1


	//   ....[136]....
        /*09a8*/ 	.word	0x000082d0
        /*09ac*/ 	.word	0x00000052
        /*09b0*/ 	.word	0x00000000
        /*09b4*/ 	.short	0x0101
        /*09b6*/ 	.byte	0xff
	.zero		1


	//   ....[137]....
        /*09b8*/ 	.word	0x000082f0
        /*09bc*/ 	.word	0x00000058
        /*09c0*/ 	.word	0x000000d0
        /*09c4*/ 	.short	0x010a
        /*09c6*/ 	.byte	0xff
	.zero		1


	//   ....[138]....
        /*09c8*/ 	.word	0x000083a0
        /*09cc*/ 	.word	0x00000058
        /*09d0*/ 	.word	0x000000d0
        /*09d4*/ 	.short	0x010a
        /*09d6*/ 	.byte	0xff
	.zero		1


	//   ....[139]....
        /*09d8*/ 	.word	0x000086b0
        /*09dc*/ 	.word	0x0000004a
        /*09e0*/ 	.word	0x00000000
        /*09e4*/ 	.short	0x0101
        /*09e6*/ 	.byte	0xff
	.zero		1


	//   ....[140]....
        /*09e8*/ 	.word	0x00008be0
        /*09ec*/ 	.word	0x00000002
        /*09f0*/ 	.word	0x00000000
        /*09f4*/ 	.short	0x0101
        /*09f6*/ 	.byte	0xff
	.zero		1


	//   ....[141]....
        /*09f8*/ 	.word	0x00008e50
        /*09fc*/ 	.word	0x000000ff
        /*0a00*/ 	.word	0x00000000
        /*0a04*/ 	.short	0x0101
        /*0a06*/ 	.byte	0x04
	.zero		1


	//   ....[142]....
        /*0a08*/ 	.word	0x00008e70
        /*0a0c*/ 	.word	0x00000003
        /*0a10*/ 	.word	0x00000190
        /*0a14*/ 	.short	0x010a
        /*0a16*/ 	.byte	0xff
	.zero		1


	//   ....[143]....
        /*0a18*/ 	.word	0x00008ed0
        /*0a1c*/ 	.word	0x00000002
        /*0a20*/ 	.word	0x00000068
        /*0a24*/ 	.short	0x010a
        /*0a26*/ 	.byte	0xff
	.zero		1


	//   ....[144]....
        /*0a28*/ 	.word	0x00008f30
        /*0a2c*/ 	.word	0x00000002
        /*0a30*/ 	.word	0x00000068
        /*0a34*/ 	.short	0x010a
        /*0a36*/ 	.byte	0xff
	.zero		1


	//   ....[145]....
        /*0a38*/ 	.word	0x00008f80
        /*0a3c*/ 	.word	0x00000002
        /*0a40*/ 	.word	0x00000120
        /*0a44*/ 	.short	0x010a
        /*0a46*/ 	.byte	0xff
	.zero		1


	//   ....[146]....
        /*0a48*/ 	.word	0x00008fe0
        /*0a4c*/ 	.word	0x00000000
        /*0a50*/ 	.word	0x00000000
        /*0a54*/ 	.short	0x010a
        /*0a56*/ 	.byte	0xff
	.zero		1


	//   ....[147]....
        /*0a58*/ 	.word	0x00009040
        /*0a5c*/ 	.word	0x00000000
        /*0a60*/ 	.word	0x00000000
        /*0a64*/ 	.short	0x010a
        /*0a66*/ 	.byte	0xff
	.zero		1


	//   ....[148]....
        /*0a68*/ 	.word	0x000090a0
        /*0a6c*/ 	.word	0x00000000
        /*0a70*/ 	.word	0x00000000
        /*0a74*/ 	.short	0x010a
        /*0a76*/ 	.byte	0xff
	.zero		1


	//   ....[149]....
        /*0a78*/ 	.word	0x00009100
        /*0a7c*/ 	.word	0x00000000
        /*0a80*/ 	.word	0x00000000
        /*0a84*/ 	.short	0x010a
        /*0a86*/ 	.byte	0xff
	.zero		1


	//   ....[150]....
        /*0a88*/ 	.word	0x00009160
        /*0a8c*/ 	.word	0x00000000
        /*0a90*/ 	.word	0x00000000
        /*0a94*/ 	.short	0x010a
        /*0a96*/ 	.byte	0xff
	.zero		1


	//   ....[151]....
        /*0a98*/ 	.word	0x000091c0
        /*0a9c*/ 	.word	0x00000000
        /*0aa0*/ 	.word	0x00000000
        /*0aa4*/ 	.short	0x010a
        /*0aa6*/ 	.byte	0xff
	.zero		1


	//   ....[152]....
        /*0aa8*/ 	.word	0x00009220
        /*0aac*/ 	.word	0x00000000
        /*0ab0*/ 	.word	0x00000000
        /*0ab4*/ 	.short	0x010a
        /*0ab6*/ 	.byte	0xff
	.zero		1


	//   ....[153]....
        /*0ab8*/ 	.word	0x00009280
        /*0abc*/ 	.word	0x00000000
        /*0ac0*/ 	.word	0x00000000
        /*0ac4*/ 	.short	0x010a
        /*0ac6*/ 	.byte	0xff
	.zero		1


	//   ....[154]....
        /*0ac8*/ 	.word	0x000092e0
        /*0acc*/ 	.word	0x00000000
        /*0ad0*/ 	.word	0x00000000
        /*0ad4*/ 	.short	0x010a
        /*0ad6*/ 	.byte	0xff
	.zero		1


	//   ....[155]....
        /*0ad8*/ 	.word	0x00009340
        /*0adc*/ 	.word	0x00000000
        /*0ae0*/ 	.word	0x00000000
        /*0ae4*/ 	.short	0x010a
        /*0ae6*/ 	.byte	0xff
	.zero		1


	//   ....[156]....
        /*0ae8*/ 	.word	0x000093a0
        /*0aec*/ 	.word	0x00000000
        /*0af0*/ 	.word	0x00000000
        /*0af4*/ 	.short	0x010a
        /*0af6*/ 	.byte	0xff
	.zero		1


	//   ....[157]....
        /*0af8*/ 	.word	0x00009400
        /*0afc*/ 	.word	0x00000000
        /*0b00*/ 	.word	0x00000000
        /*0b04*/ 	.short	0x010a
        /*0b06*/ 	.byte	0xff
	.zero		1


	//   ....[158]....
        /*0b08*/ 	.word	0x00009450
        /*0b0c*/ 	.word	0x00000000
        /*0b10*/ 	.word	0x00000180
        /*0b14*/ 	.short	0x010a
        /*0b16*/ 	.byte	0xff
	.zero		1


	//   ....[159]....
        /*0b18*/ 	.word	0x000094b0
        /*0b1c*/ 	.word	0x00000000
        /*0b20*/ 	.word	0x00000130
        /*0b24*/ 	.short	0x010a
        /*0b26*/ 	.byte	0xff
	.zero		1


	//   ....[160]....
        /*0b28*/ 	.word	0x00009500
        /*0b2c*/ 	.word	0x00000000
        /*0b30*/ 	.word	0x00000120
        /*0b34*/ 	.short	0x010a
        /*0b36*/ 	.byte	0xff
	.zero		1


	//   ....[161]....
        /*0b38*/ 	.word	0x00009560
        /*0b3c*/ 	.word	0x00000000
        /*0b40*/ 	.word	0x00000130
        /*0b44*/ 	.short	0x010a
        /*0b46*/ 	.byte	0xff
	.zero		1


	//   ....[162]....
        /*0b48*/ 	.word	0x000095c0
        /*0b4c*/ 	.word	0x00000004
        /*0b50*/ 	.word	0x00000008
        /*0b54*/ 	.short	0x010a
        /*0b56*/ 	.byte	0xff
	.zero		1


	//   ....[163]....
        /*0b58*/ 	.word	0x000096a0
        /*0b5c*/ 	.word	0x00000002
        /*0b60*/ 	.word	0x00000008
        /*0b64*/ 	.short	0x010a
        /*0b66*/ 	.byte	0xff
	.zero		1


	//   ....[164]....
        /*0b68*/ 	.word	0x000096f0
        /*0b6c*/ 	.word	0x00000000
        /*0b70*/ 	.word	0x00000120
        /*0b74*/ 	.short	0x010a
        /*0b76*/ 	.byte	0xff
	.zero		1


	//   ....[165]....
        /*0b78*/ 	.word	0x00009750
        /*0b7c*/ 	.word	0x00000000
        /*0b80*/ 	.word	0x00000160
        /*0b84*/ 	.short	0x010a
        /*0b86*/ 	.byte	0xff
	.zero		1


	//   ....[166]....
        /*0b88*/ 	.word	0x000097b0
        /*0b8c*/ 	.word	0x00000000
        /*0b90*/ 	.word	0x00000000
        /*0b94*/ 	.short	0x010a
        /*0b96*/ 	.byte	0xff
	.zero		1


	//   ....[167]....
        /*0b98*/ 	.word	0x00009810
        /*0b9c*/ 	.word	0x00000000
        /*0ba0*/ 	.word	0x00000000
        /*0ba4*/ 	.short	0x010a
        /*0ba6*/ 	.byte	0xff
	.zero		1


	//   ....[168]....
        /*0ba8*/ 	.word	0x00009870
        /*0bac*/ 	.word	0x00000000
        /*0bb0*/ 	.word	0x00000000
        /*0bb4*/ 	.short	0x010a
        /*0bb6*/ 	.byte	0xff
	.zero		1


	//   ....[169]....
        /*0bb8*/ 	.word	0x000098d0
        /*0bbc*/ 	.word	0x00000000
        /*0bc0*/ 	.word	0x00000000
        /*0bc4*/ 	.short	0x010a
        /*0bc6*/ 	.byte	0xff
	.zero		1


	//   ....[170]....
        /*0bc8*/ 	.word	0x00009930
        /*0bcc*/ 	.word	0x00000000
        /*0bd0*/ 	.word	0x000001a0
        /*0bd4*/ 	.short	0x010a
        /*0bd6*/ 	.byte	0xff
	.zero		1


	//   ....[171]....
        /*0bd8*/ 	.word	0x00009980
        /*0bdc*/ 	.word	0x00000000
        /*0be0*/ 	.word	0x00000120
        /*0be4*/ 	.short	0x010a
        /*0be6*/ 	.byte	0xff
	.zero		1


	//   ....[172]....
        /*0be8*/ 	.word	0x000099e0
        /*0bec*/ 	.word	0x00000000
        /*0bf0*/ 	.word	0x00000118
        /*0bf4*/ 	.short	0x010a
        /*0bf6*/ 	.byte	0xff
	.zero		1


	//   ....[173]....
        /*0bf8*/ 	.word	0x00009a40
        /*0bfc*/ 	.word	0x00000003
        /*0c00*/ 	.word	0x000000f0
        /*0c04*/ 	.short	0x010a
        /*0c06*/ 	.byte	0xff
	.zero		1


	//   ....[174]....
        /*0c08*/ 	.word	0x00009aa0
        /*0c0c*/ 	.word	0x00000003
        /*0c10*/ 	.word	0x000000f8
        /*0c14*/ 	.short	0x010a
        /*0c16*/ 	.byte	0xff
	.zero		1


	//   ....[175]....
        /*0c18*/ 	.word	0x00009b00
        /*0c1c*/ 	.word	0x00000003
        /*0c20*/ 	.word	0x00000100
        /*0c24*/ 	.short	0x010a
        /*0c26*/ 	.byte	0xff
	.zero		1


	//   ....[176]....
        /*0c28*/ 	.word	0x00009b60
        /*0c2c*/ 	.word	0x00000003
        /*0c30*/ 	.word	0x00000108
        /*0c34*/ 	.short	0x010a
        /*0c36*/ 	.byte	0xff
	.zero		1


	//   ....[177]....
        /*0c38*/ 	.word	0x00009bc0
        /*0c3c*/ 	.word	0x00000000
        /*0c40*/ 	.word	0x000000f0
        /*0c44*/ 	.short	0x010a
        /*0c46*/ 	.byte	0xff
	.zero		1


	//   ....[178]....
        /*0c48*/ 	.word	0x00009c20
        /*0c4c*/ 	.word	0x00000000
        /*0c50*/ 	.word	0x000000f8
        /*0c54*/ 	.short	0x010a
        /*0c56*/ 	.byte	0xff
	.zero		1


	//   ....[179]....
        /*0c58*/ 	.word	0x00009c80
        /*0c5c*/ 	.word	0x00000000
        /*0c60*/ 	.word	0x00000100
        /*0c64*/ 	.short	0x010a
        /*0c66*/ 	.byte	0xff
	.zero		1


	//   ....[180]....
        /*0c68*/ 	.word	0x00009cd0
        /*0c6c*/ 	.word	0x00000000
        /*0c70*/ 	.word	0x00000120
        /*0c74*/ 	.short	0x010a
        /*0c76*/ 	.byte	0xff
	.zero		1


	//   ....[181]....
        /*0c78*/ 	.word	0x00009d30
        /*0c7c*/ 	.word	0x00000000
        /*0c80*/ 	.word	0x000000d0
        /*0c84*/ 	.short	0x010a
        /*0c86*/ 	.byte	0xff
	.zero		1


	//   ....[182]....
        /*0c88*/ 	.word	0x00009d80
        /*0c8c*/ 	.word	0x0000004a
        /*0c90*/ 	.word	0x00000140
        /*0c94*/ 	.short	0x010a
        /*0c96*/ 	.byte	0xff
	.zero		1


	//   ....[183]....
        /*0c98*/ 	.word	0x00009dd0
        /*0c9c*/ 	.word	0x00000003
        /*0ca0*/ 	.word	0x000000d0
        /*0ca4*/ 	.short	0x010a
        /*0ca6*/ 	.byte	0xff
	.zero		1


	//   ....[184]....
        /*0ca8*/ 	.word	0x00009e20
        /*0cac*/ 	.word	0x00000053
        /*0cb0*/ 	.word	0x000000d0
        /*0cb4*/ 	.short	0x010a
        /*0cb6*/ 	.byte	0xff
	.zero		1


	//   ....[185]....
        /*0cb8*/ 	.word	0x00009e70
        /*0cbc*/ 	.word	0x00000058
        /*0cc0*/ 	.word	0x000000d0
        /*0cc4*/ 	.short	0x010a
        /*0cc6*/ 	.byte	0xff
	.zero		1


	//----- nvinfo : EIATTR_NUM_MBARRIERS
	.align		4
.L_47:
        /*0cc8*/ 	.byte	0x03, 0x38
        /*0cca*/ 	.short	0x0035


	//----- nvinfo : EIATTR_EXIT_INSTR_OFFSETS
	.align		4
        /*0ccc*/ 	.byte	0x04, 0x1c
        /*0cce*/ 	.short	(.L_49 - .L_48)


	//   ....[0]....
.L_48:
        /*0cd0*/ 	.word	0x00002e60


	//   ....[1]....
        /*0cd4*/ 	.word	0x00003360


	//   ....[2]....
        /*0cd8*/ 	.word	0x000033c0


	//   ....[3]....
        /*0cdc*/ 	.word	0x00004740


	//   ....[4]....
        /*0ce0*/ 	.word	0x00005930


	//   ....[5]....
        /*0ce4*/ 	.word	0x00005970


	//   ....[6]....
        /*0ce8*/ 	.word	0x00008d40


	//   ....[7]....
        /*0cec*/ 	.word	0x00008dc0


	//   ....[8]....
        /*0cf0*/ 	.word	0x00008df0


	//   ....[9]....
        /*0cf4*/ 	.word	0x00008e60


	//----- nvinfo : EIATTR_MAX_THREADS
	.align		4
.L_49:
        /*0cf8*/ 	.byte	0x04, 0x05
        /*0cfa*/ 	.short	(.L_51 - .L_50)
.L_50:
        /*0cfc*/ 	.word	0x00000100
        /*0d00*/ 	.word	0x00000001
        /*0d04*/ 	.word	0x00000001


	//----- nvinfo : EIATTR_CRS_STACK_SIZE
	.align		4
.L_51:
        /*0d08*/ 	.byte	0x04, 0x1e
        /*0d0a*/ 	.short	(.L_53 - .L_52)
.L_52:
        /*0d0c*/ 	.word	0x00000000


	//----- nvinfo : EIATTR_CBANK_PARAM_SIZE
	.align		4
.L_53:
        /*0d10*/ 	.byte	0x03, 0x19
        /*0d12*/ 	.short	0x0800


	//----- nvinfo : EIATTR_PARAM_CBANK
	.align		4
        /*0d14*/ 	.byte	0x04, 0x0a
        /*0d16*/ 	.short	(.L_55 - .L_54)
	.align		4
.L_54:
        /*0d18*/ 	.word	index@(.nv.constant0._ZN7cutlass13device_kernelINS_4gemm6kernel13GemmUniversalIN4cute5tupleIJiiiiEEENS1_10collective13CollectiveMmaINS1_35MainloopSm100TmaUmmaWarpSpecializedILi13ELi2ELi4ENS5_IJNS4_1CILi2EEENSA_ILi1EEESC_EEEEENS5_IJNSA_ILi128EEESF_NSA_ILi64EEEEEENS_10bfloat16_tENS5_IJlSC_lEEESI_SJ_NS4_8TiledMMAINS4_8MMA_AtomIJNS4_26SM100_MMA_F16BF16_2x1SM_SSISI_SI_fLi128ELi128ELNS4_4UMMA5MajorE0ELSO_0ELNSN_7ScaleInE0ELSP_0EEEEEENS4_6LayoutINS5_IJSC_SC_SC_EEENS5_IJNSA_ILi0EEESU_SU_EEEEENS5_IJNS4_10UnderscoreESX_SX_EEEEENS4_18SM100_TMA_2SM_LOADENS4_14ComposedLayoutINS4_7SwizzleILi3ELi4ELi3EEENS4_18smem_ptr_flag_bitsILi16EEENSS_INS5_IJNSA_ILi8EEESG_EEENS5_IJSG_SC_EEEEEEEvNS4_8identityES10_S1A_vS1B_EENS_8epilogue10collective18CollectiveEpilogueINS1D_23Sm100TmaWarpSpecializedILi4ELi2ELi16ELb1ELb0EEEJNS5_IJSG_SF_SG_EEENS5_IJNSS_ISG_SC_EENSS_INS5_IJNSA_ILi16EEESB_EEENS5_IJSC_SG_EEEEEEEESI_SJ_SI_SJ_NS1D_6fusion15FusionCallbacksIS1H_NS1P_17LinearCombinationISI_fSI_fLNS_15FloatRoundStyleE2EEES1I_S1O_JEEENS4_5SM1004TMEM4LOAD26SM100_TMEM_LOAD_32dp32b16xENS4_13SM90_TMA_LOADENS11_INS12_ILi1ELi4ELi3EEES15_NSS_INS5_IJS16_S1K_EEENS5_IJS1K_SC_EEEEEEENS4_39AutoVectorizingCopyWithAssumedAlignmentILi128EEENS4_14SM90_TMA_STOREES24_S26_S26_EEEvvEEEEvNT_6ParamsE)
        /*0d1c*/ 	.short	0x0380
        /*0d1e*/ 	.short	0x0800


	//----- nvinfo : EIATTR_SW_WAR
	.align		4
.L_55:
        /*0d20*/ 	.byte	0x04, 0x36
        /*0d22*/ 	.short	(.L_57 - .L_56)
.L_56:
        /*0d24*/ 	.word	0x00000008
.L_57:


//--------------------- .nv.callgraph             --------------------------
	.section	.nv.callgraph,"",@"SHT_CUDA_CALLGRAPH"
	.align	4
	.sectionentsize	8
	.align		4
        /*0000*/ 	.word	0x00000000
	.align		4
        /*0004*/ 	.word	0xffffffff
	.align		4
        /*0008*/ 	.word	index@(_ZN7cutlass13device_kernelINS_4gemm6kernel13GemmUniversalIN4cute5tupleIJiiiiEEENS1_10collective13CollectiveMmaINS1_35MainloopSm100TmaUmmaWarpSpecializedILi13ELi2ELi4ENS5_IJNS4_1CILi2EEENSA_ILi1EEESC_EEEEENS5_IJNSA_ILi128EEESF_NSA_ILi64EEEEEENS_10bfloat16_tENS5_IJlSC_lEEESI_SJ_NS4_8TiledMMAINS4_8MMA_AtomIJNS4_26SM100_MMA_F16BF16_2x1SM_SSISI_SI_fLi128ELi128ELNS4_4UMMA5MajorE0ELSO_0ELNSN_7ScaleInE0ELSP_0EEEEEENS4_6LayoutINS5_IJSC_SC_SC_EEENS5_IJNSA_ILi0EEESU_SU_EEEEENS5_IJNS4_10UnderscoreESX_SX_EEEEENS4_18SM100_TMA_2SM_LOADENS4_14ComposedLayoutINS4_7SwizzleILi3ELi4ELi3EEENS4_18smem_ptr_flag_bitsILi16EEENSS_INS5_IJNSA_ILi8EEESG_EEENS5_IJSG_SC_EEEEEEEvNS4_8identityES10_S1A_vS1B_EENS_8epilogue10collective18CollectiveEpilogueINS1D_23Sm100TmaWarpSpecializedILi4ELi2ELi16ELb1ELb0EEEJNS5_IJSG_SF_SG_EEENS5_IJNSS_ISG_SC_EENSS_INS5_IJNSA_ILi16EEESB_EEENS5_IJSC_SG_EEEEEEEESI_SJ_SI_SJ_NS1D_6fusion15FusionCallbacksIS1H_NS1P_17LinearCombinationISI_fSI_fLNS_15FloatRoundStyleE2EEES1I_S1O_JEEENS4_5SM1004TMEM4LOAD26SM100_TMEM_LOAD_32dp32b16xENS4_13SM90_TMA_LOADENS11_INS12_ILi1ELi4ELi3EEES15_NSS_INS5_IJS16_S1K_EEENS5_IJS1K_SC_EEEEEEENS4_39AutoVectorizingCopyWithAssumedAlignmentILi128EEENS4_14SM90_TMA_STOREES24_S26_S26_EEEvvEEEEvNT_6ParamsE)
	.align		4
        /*000c*/ 	.word	index@(__assertfail)
	.align		4
        /*0010*/ 	.word	0x00000000
	.align		4
        /*0014*/ 	.word	0xfffffffe
	.align		4
        /*0018*/ 	.word	0x00000000
	.align		4
        /*001c*/ 	.word	0xfffffffd
	.align		4
        /*0020*/ 	.word	0x00000000
	.align		4
        /*0024*/ 	.word	0xfffffffc


//--------------------- .nv.constant4             --------------------------
	.section	.nv.constant4,"a",@progbits
	.align	8
	.align		8
.nv.constant4:
        /*0000*/ 	.dword	__assertfail
	.align		8
        /*0008*/ 	.dword	__unnamed_1
	.align		8
        /*0010*/ 	.dword	__unnamed_2
	.align		8
        /*0018*/ 	.dword	_ZN40_INTERNAL_3357dc4a_4_k_cu_82acc810_351524cuda3std3__45__cpo5beginE
	.align		8
        /*0020*/ 	.dword	_ZN40_INTERNAL_3357dc4a_4_k_cu_82acc810_351524cuda3std3__45__cpo3endE
	.align		8
        /*0028*/ 	.dword	_ZN40_INTERNAL_3357dc4a_4_k_cu_82acc810_351524cuda3std3__45__cpo6cbeginE
	.align		8
        /*0030*/ 	.dword	_ZN40_INTERNAL_3357dc4a_4_k_cu_82acc810_351524cuda3std3__45__cpo4cendE
	.align		8
        /*0038*/ 	.dword	_ZN40_INTERNAL_3357dc4a_4_k_cu_82acc810_351524cuda3std3__442_GLOBAL__N__3357dc4a_4_k_cu_82acc810_351526ignoreE
	.align		8
        /*0040*/ 	.dword	_ZN40_INTERNAL_3357dc4a_4_k_cu_82acc810_351524cuda3std3__419piecewise_constructE
	.align		8
        /*0048*/ 	.dword	_ZN40_INTERNAL_3357dc4a_4_k_cu_82acc810_351524cuda3std3__48in_placeE
	.align		8
        /*0050*/ 	.dword	_ZN40_INTERNAL_3357dc4a_4_k_cu_82acc810_351524cuda3std6ranges3__45__cpo4swapE
	.align		8
        /*0058*/ 	.dword	_ZN40_INTERNAL_3357dc4a_4_k_cu_82acc810_351524cuda3std6ranges3__45__cpo9iter_moveE
	.align		8
        /*0060*/ 	.dword	_ZN40_INTERNAL_3357dc4a_4_k_cu_82acc810_351524cute7productE
	.align		8
        /*0068*/ 	.dword	_ZN40_INTERNAL_3357dc4a_4_k_cu_82acc810_351524cute1_E
	.align		8
        /*0070*/ 	.dword	$str$25
	.align		8
        /*0078*/ 	.dword	$str$26
	.align		8
        /*0080*/ 	.dword	$str$27
	.align		8
        /*0088*/ 	.dword	$str$28


//--------------------- .text._ZN7cutlass13device_kernelINS_4gemm6kernel13GemmUniversalIN4cute5tupleIJiiiiEEENS1_10collective13CollectiveMmaINS1_35MainloopSm100TmaUmmaWarpSpecializedILi13ELi2ELi4ENS5_IJNS4_1CILi2EEENSA_ILi1EEESC_EEEEENS5_IJNSA_ILi128EEESF_NSA_ILi64EEEEEENS_10bfloat16_tENS5_IJlSC_lEEESI_SJ_NS4_8TiledMMAINS4_8MMA_AtomIJNS4_26SM100_MMA_F16BF16_2x1SM_SSISI_SI_fLi128ELi128ELNS4_4UMMA5MajorE0ELSO_0ELNSN_7ScaleInE0ELSP_0EEEEEENS4_6LayoutINS5_IJSC_SC_SC_EEENS5_IJNSA_ILi0EEESU_SU_EEEEENS5_IJNS4_10UnderscoreESX_SX_EEEEENS4_18SM100_TMA_2SM_LOADENS4_14ComposedLayoutINS4_7SwizzleILi3ELi4ELi3EEENS4_18smem_ptr_flag_bitsILi16EEENSS_INS5_IJNSA_ILi8EEESG_EEENS5_IJSG_SC_EEEEEEEvNS4_8identityES10_S1A_vS1B_EENS_8epilogue10collective18CollectiveEpilogueINS1D_23Sm100TmaWarpSpecializedILi4ELi2ELi16ELb1ELb0EEEJNS5_IJSG_SF_SG_EEENS5_IJNSS_ISG_SC_EENSS_INS5_IJNSA_ILi16EEESB_EEENS5_IJSC_SG_EEEEEEEESI_SJ_SI_SJ_NS1D_6fusion15FusionCallbacksIS1H_NS1P_17LinearCombinationISI_fSI_fLNS_15FloatRoundStyleE2EEES1I_S1O_JEEENS4_5SM1004TMEM4LOAD26SM100_TMEM_LOAD_32dp32b16xENS4_13SM90_TMA_LOADENS11_INS12_ILi1ELi4ELi3EEES15_NSS_INS5_IJS16_S1K_EEENS5_IJS1K_SC_EEEEEEENS4_39AutoVectorizingCopyWithAssumedAlignmentILi128EEENS4_14SM90_TMA_STOREES24_S26_S26_EEEvvEEEEvNT_6ParamsE --------------------------
	.section	.text._ZN7cutlass13device_kernelINS_4gemm6kernel13GemmUniversalIN4cute5tupleIJiiiiEEENS1_10collective13CollectiveMmaINS1_35MainloopSm100TmaUmmaWarpSpecializedILi13ELi2ELi4ENS5_IJNS4_1CILi2EEENSA_ILi1EEESC_EEEEENS5_IJNSA_ILi128EEESF_NSA_ILi64EEEEEENS_10bfloat16_tENS5_IJlSC_lEEESI_SJ_NS4_8TiledMMAINS4_8MMA_AtomIJNS4_26SM100_MMA_F16BF16_2x1SM_SSISI_SI_fLi128ELi128ELNS4_4UMMA5MajorE0ELSO_0ELNSN_7ScaleInE0ELSP_0EEEEEENS4_6LayoutINS5_IJSC_SC_SC_EEENS5_IJNSA_ILi0EEESU_SU_EEEEENS5_IJNS4_10UnderscoreESX_SX_EEEEENS4_18SM100_TMA_2SM_LOADENS4_14ComposedLayoutINS4_7SwizzleILi3ELi4ELi3EEENS4_18smem_ptr_flag_bitsILi16EEENSS_INS5_IJNSA_ILi8EEESG_EEENS5_IJSG_SC_EEEEEEEvNS4_8identityES10_S1A_vS1B_EENS_8epilogue10collective18CollectiveEpilogueINS1D_23Sm100TmaWarpSpecializedILi4ELi2ELi16ELb1ELb0EEEJNS5_IJSG_SF_SG_EEENS5_IJNSS_ISG_SC_EENSS_INS5_IJNSA_ILi16EEESB_EEENS5_IJSC_SG_EEEEEEEESI_SJ_SI_SJ_NS1D_6fusion15FusionCallbacksIS1H_NS1P_17LinearCombinationISI_fSI_fLNS_15FloatRoundStyleE2EEES1I_S1O_JEEENS4_5SM1004TMEM4LOAD26SM100_TMEM_LOAD_32dp32b16xENS4_13SM90_TMA_LOADENS11_INS12_ILi1ELi4ELi3EEES15_NSS_INS5_IJS16_S1K_EEENS5_IJS1K_SC_EEEEEEENS4_39AutoVectorizingCopyWithAssumedAlignmentILi128EEENS4_14SM90_TMA_STOREES24_S26_S26_EEEvvEEEEvNT_6ParamsE,"ax",@progbits
	.align	128
.text._ZN7cutlass13device_kernelINS_4gemm6kernel13GemmUniversalIN4cute5tupleIJiiiiEEENS1_10collective13CollectiveMmaINS1_35MainloopSm100TmaUmmaWarpSpecializedILi13ELi2ELi4ENS5_IJNS4_1CILi2EEENSA_ILi1EEESC_EEEEENS5_IJNSA_ILi128EEESF_NSA_ILi64EEEEEENS_10bfloat16_tENS5_IJlSC_lEEESI_SJ_NS4_8TiledMMAINS4_8MMA_AtomIJNS4_26SM100_MMA_F16BF16_2x1SM_SSISI_SI_fLi128ELi128ELNS4_4UMMA5MajorE0ELSO_0ELNSN_7ScaleInE0ELSP_0EEEEEENS4_6LayoutINS5_IJSC_SC_SC_EEENS5_IJNSA_ILi0EEESU_SU_EEEEENS5_IJNS4_10UnderscoreESX_SX_EEEEENS4_18SM100_TMA_2SM_LOADENS4_14ComposedLayoutINS4_7SwizzleILi3ELi4ELi3EEENS4_18smem_ptr_flag_bitsILi16EEENSS_INS5_IJNSA_ILi8EEESG_EEENS5_IJSG_SC_EEEEEEEvNS4_8identityES10_S1A_vS1B_EENS_8epilogue10collective18CollectiveEpilogueINS1D_23Sm100TmaWarpSpecializedILi4ELi2ELi16ELb1ELb0EEEJNS5_IJSG_SF_SG_EEENS5_IJNSS_ISG_SC_EENSS_INS5_IJNSA_ILi16EEESB_EEENS5_IJSC_SG_EEEEEEEESI_SJ_SI_SJ_NS1D_6fusion15FusionCallbacksIS1H_NS1P_17LinearCombinationISI_fSI_fLNS_15FloatRoundStyleE2EEES1I_S1O_JEEENS4_5SM1004TMEM4LOAD26SM100_TMEM_LOAD_32dp32b16xENS4_13SM90_TMA_LOADENS11_INS12_ILi1ELi4ELi3EEES15_NSS_INS5_IJS16_S1K_EEENS5_IJS1K_SC_EEEEEEENS4_39AutoVectorizingCopyWithAssumedAlignmentILi128EEENS4_14SM90_TMA_STOREES24_S26_S26_EEEvvEEEEvNT_6ParamsE:
        .type           _ZN7cutlass13device_kernelINS_4gemm6kernel13GemmUniversalIN4cute5tupleIJiiiiEEENS1_10collective13CollectiveMmaINS1_35MainloopSm100TmaUmmaWarpSpecializedILi13ELi2ELi4ENS5_IJNS4_1CILi2EEENSA_ILi1EEESC_EEEEENS5_IJNSA_ILi128EEESF_NSA_ILi64EEEEEENS_10bfloat16_tENS5_IJlSC_lEEESI_SJ_NS4_8TiledMMAINS4_8MMA_AtomIJNS4_26SM100_MMA_F16BF16_2x1SM_SSISI_SI_fLi128ELi128ELNS4_4UMMA5MajorE0ELSO_0ELNSN_7ScaleInE0ELSP_0EEEEEENS4_6LayoutINS5_IJSC_SC_SC_EEENS5_IJNSA_ILi0EEESU_SU_EEEEENS5_IJNS4_10UnderscoreESX_SX_EEEEENS4_18SM100_TMA_2SM_LOADENS4_14ComposedLayoutINS4_7SwizzleILi3ELi4ELi3EEENS4_18smem_ptr_flag_bitsILi16EEENSS_INS5_IJNSA_ILi8EEESG_EEENS5_IJSG_SC_EEEEEEEvNS4_8identityES10_S1A_vS1B_EENS_8epilogue10collective18CollectiveEpilogueINS1D_23Sm100TmaWarpSpecializedILi4ELi2ELi16ELb1ELb0EEEJNS5_IJSG_SF_SG_EEENS5_IJNSS_ISG_SC_EENSS_INS5_IJNSA_ILi16EEESB_EEENS5_IJSC_SG_EEEEEEEESI_SJ_SI_SJ_NS1D_6fusion15FusionCallbacksIS1H_NS1P_17LinearCombinationISI_fSI_fLNS_15FloatRoundStyleE2EEES1I_S1O_JEEENS4_5SM1004TMEM4LOAD26SM100_TMEM_LOAD_32dp32b16xENS4_13SM90_TMA_LOADENS11_INS12_ILi1ELi4ELi3EEES15_NSS_INS5_IJS16_S1K_EEENS5_IJS1K_SC_EEEEEEENS4_39AutoVectorizingCopyWithAssumedAlignmentILi128EEENS4_14SM90_TMA_STOREES24_S26_S26_EEEvvEEEEvNT_6ParamsE,@function
        .size           _ZN7cutlass13device_kernelINS_4gemm6kernel13GemmUniversalIN4cute5tupleIJiiiiEEENS1_10collective13CollectiveMmaINS1_35MainloopSm100TmaUmmaWarpSpecializedILi13ELi2ELi4ENS5_IJNS4_1CILi2EEENSA_ILi1EEESC_EEEEENS5_IJNSA_ILi128EEESF_NSA_ILi64EEEEEENS_10bfloat16_tENS5_IJlSC_lEEESI_SJ_NS4_8TiledMMAINS4_8MMA_AtomIJNS4_26SM100_MMA_F16BF16_2x1SM_SSISI_SI_fLi128ELi128ELNS4_4UMMA5MajorE0ELSO_0ELNSN_7ScaleInE0ELSP_0EEEEEENS4_6LayoutINS5_IJSC_SC_SC_EEENS5_IJNSA_ILi0EEESU_SU_EEEEENS5_IJNS4_10UnderscoreESX_SX_EEEEENS4_18SM100_TMA_2SM_LOADENS4_14ComposedLayoutINS4_7SwizzleILi3ELi4ELi3EEENS4_18smem_ptr_flag_bitsILi16EEENSS_INS5_IJNSA_ILi8EEESG_EEENS5_IJSG_SC_EEEEEEEvNS4_8identityES10_S1A_vS1B_EENS_8epilogue10collective18CollectiveEpilogueINS1D_23Sm100TmaWarpSpecializedILi4ELi2ELi16ELb1ELb0EEEJNS5_IJSG_SF_SG_EEENS5_IJNSS_ISG_SC_EENSS_INS5_IJNSA_ILi16EEESB_EEENS5_IJSC_SG_EEEEEEEESI_SJ_SI_SJ_NS1D_6fusion15FusionCallbacksIS1H_NS1P_17LinearCombinationISI_fSI_fLNS_15FloatRoundStyleE2EEES1I_S1O_JEEENS4_5SM1004TMEM4LOAD26SM100_TMEM_LOAD_32dp32b16xENS4_13SM90_TMA_LOADENS11_INS12_ILi1ELi4ELi3EEES15_NSS_INS5_IJS16_S1K_EEENS5_IJS1K_SC_EEEEEEENS4_39AutoVectorizingCopyWithAssumedAlignmentILi128EEENS4_14SM90_TMA_STOREES24_S26_S26_EEEvvEEEEvNT_6ParamsE,(.L_x_225 - _ZN7cutlass13device_kernelINS_4gemm6kernel13GemmUniversalIN4cute5tupleIJiiiiEEENS1_10collective13CollectiveMmaINS1_35MainloopSm100TmaUmmaWarpSpecializedILi13ELi2ELi4ENS5_IJNS4_1CILi2EEENSA_ILi1EEESC_EEEEENS5_IJNSA_ILi128EEESF_NSA_ILi64EEEEEENS_10bfloat16_tENS5_IJlSC_lEEESI_SJ_NS4_8TiledMMAINS4_8MMA_AtomIJNS4_26SM100_MMA_F16BF16_2x1SM_SSISI_SI_fLi128ELi128ELNS4_4UMMA5MajorE0ELSO_0ELNSN_7ScaleInE0ELSP_0EEEEEENS4_6LayoutINS5_IJSC_SC_SC_EEENS5_IJNSA_ILi0EEESU_SU_EEEEENS5_IJNS4_10UnderscoreESX_SX_EEEEENS4_18SM100_TMA_2SM_LOADENS4_14ComposedLayoutINS4_7SwizzleILi3ELi4ELi3EEENS4_18smem_ptr_flag_bitsILi16EEENSS_INS5_IJNSA_ILi8EEESG_EEENS5_IJSG_SC_EEEEEEEvNS4_8identityES10_S1A_vS1B_EENS_8epilogue10collective18CollectiveEpilogueINS1D_23Sm100TmaWarpSpecializedILi4ELi2ELi16ELb1ELb0EEEJNS5_IJSG_SF_SG_EEENS5_IJNSS_ISG_SC_EENSS_INS5_IJNSA_ILi16EEESB_EEENS5_IJSC_SG_EEEEEEEESI_SJ_SI_SJ_NS1D_6fusion15FusionCallbacksIS1H_NS1P_17LinearCombinationISI_fSI_fLNS_15FloatRoundStyleE2EEES1I_S1O_JEEENS4_5SM1004TMEM4LOAD26SM100_TMEM_LOAD_32dp32b16xENS4_13SM90_TMA_LOADENS11_INS12_ILi1ELi4ELi3EEES15_NSS_INS5_IJS16_S1K_EEENS5_IJS1K_SC_EEEEEEENS4_39AutoVectorizingCopyWithAssumedAlignmentILi128EEENS4_14SM90_TMA_STOREES24_S26_S26_EEEvvEEEEvNT_6ParamsE)
        .other          _ZN7cutlass13device_kernelINS_4gemm6kernel13GemmUniversalIN4cute5tupleIJiiiiEEENS1_10collective13CollectiveMmaINS1_35MainloopSm100TmaUmmaWarpSpecializedILi13ELi2ELi4ENS5_IJNS4_1CILi2EEENSA_ILi1EEESC_EEEEENS5_IJNSA_ILi128EEESF_NSA_ILi64EEEEEENS_10bfloat16_tENS5_IJlSC_lEEESI_SJ_NS4_8TiledMMAINS4_8MMA_AtomIJNS4_26SM100_MMA_F16BF16_2x1SM_SSISI_SI_fLi128ELi128ELNS4_4UMMA5MajorE0ELSO_0ELNSN_7ScaleInE0ELSP_0EEEEEENS4_6LayoutINS5_IJSC_SC_SC_EEENS5_IJNSA_ILi0EEESU_SU_EEEEENS5_IJNS4_10UnderscoreESX_SX_EEEEENS4_18SM100_TMA_2SM_LOADENS4_14ComposedLayoutINS4_7SwizzleILi3ELi4ELi3EEENS4_18smem_ptr_flag_bitsILi16EEENSS_INS5_IJNSA_ILi8EEESG_EEENS5_IJSG_SC_EEEEEEEvNS4_8identityES10_S1A_vS1B_EENS_8epilogue10collective18CollectiveEpilogueINS1D_23Sm100TmaWarpSpecializedILi4ELi2ELi16ELb1ELb0EEEJNS5_IJSG_SF_SG_EEENS5_IJNSS_ISG_SC_EENSS_INS5_IJNSA_ILi16EEESB_EEENS5_IJSC_SG_EEEEEEEESI_SJ_SI_SJ_NS1D_6fusion15FusionCallbacksIS1H_NS1P_17LinearCombinationISI_fSI_fLNS_15FloatRoundStyleE2EEES1I_S1O_JEEENS4_5SM1004TMEM4LOAD26SM100_TMEM_LOAD_32dp32b16xENS4_13SM90_TMA_LOADENS11_INS12_ILi1ELi4ELi3EEES15_NSS_INS5_IJS16_S1K_EEENS5_IJS1K_SC_EEEEEEENS4_39AutoVectorizingCopyWithAssumedAlignmentILi128EEENS4_14SM90_TMA_STOREES24_S26_S26_EEEvvEEEEvNT_6ParamsE,@"STO_CUDA_ENTRY STV_DEFAULT"
_ZN7cutlass13device_kernelINS_4gemm6kernel13GemmUniversalIN4cute5tupleIJiiiiEEENS1_10collective13CollectiveMmaINS1_35MainloopSm100TmaUmmaWarpSpecializedILi13ELi2ELi4ENS5_IJNS4_1CILi2EEENSA_ILi1EEESC_EEEEENS5_IJNSA_ILi128EEESF_NSA_ILi64EEEEEENS_10bfloat16_tENS5_IJlSC_lEEESI_SJ_NS4_8TiledMMAINS4_8MMA_AtomIJNS4_26SM100_MMA_F16BF16_2x1SM_SSISI_SI_fLi128ELi128ELNS4_4UMMA5MajorE0ELSO_0ELNSN_7ScaleInE0ELSP_0EEEEEENS4_6LayoutINS5_IJSC_SC_SC_EEENS5_IJNSA_ILi0EEESU_SU_EEEEENS5_IJNS4_10UnderscoreESX_SX_EEEEENS4_18SM100_TMA_2SM_LOADENS4_14ComposedLayoutINS4_7SwizzleILi3ELi4ELi3EEENS4_18smem_ptr_flag_bitsILi16EEENSS_INS5_IJNSA_ILi8EEESG_EEENS5_IJSG_SC_EEEEEEEvNS4_8identityES10_S1A_vS1B_EENS_8epilogue10collective18CollectiveEpilogueINS1D_23Sm100TmaWarpSpecializedILi4ELi2ELi16ELb1ELb0EEEJNS5_IJSG_SF_SG_EEENS5_IJNSS_ISG_SC_EENSS_INS5_IJNSA_ILi16EEESB_EEENS5_IJSC_SG_EEEEEEEESI_SJ_SI_SJ_NS1D_6fusion15FusionCallbacksIS1H_NS1P_17LinearCombinationISI_fSI_fLNS_15FloatRoundStyleE2EEES1I_S1O_JEEENS4_5SM1004TMEM4LOAD26SM100_TMEM_LOAD_32dp32b16xENS4_13SM90_TMA_LOADENS11_INS12_ILi1ELi4ELi3EEES15_NSS_INS5_IJS16_S1K_EEENS5_IJS1K_SC_EEEEEEENS4_39AutoVectorizingCopyWithAssumedAlignmentILi128EEENS4_14SM90_TMA_STOREES24_S26_S26_EEEvvEEEEvNT_6ParamsE:
[----:B------:R-:W1:Y:S01]  /*0000*/  LDC R1, c[0x0][0x37c] ;  /* 0x0000df00ff017b82 */ /* 0x000e620000000800 */
[----:B------:R-:W2:Y:S01]  /*0010*/  S2R R72, SR_TID.X ;  /* 0x0000000000487919 */ /* 0x000ea20000002100 */
[----:B------:R-:W3:Y:S06]  /*0020*/  LDCU.64 UR6, c[0x0][0x890] ;  /* 0x00011200ff0677ac */ /* 0x000eec0008000a00 */
[----:B------:R-:W4:Y:S01]  /*0030*/  S2UR UR37, SR_CgaCtaId ;  /* 0x00000000002579c3 */ /* 0x000f220000008800 */
[----:B------:R-:W-:Y:S02]  /*0040*/  PRMT R59, RZ, 0x7610, R59 ;  /* 0x00007610ff3b7816 */ /* 0x000fe4000000003b */
[----:B------:R-:W-:Y:S01]  /*0050*/  ELECT P1, URZ, PT ;  /* 0x0000000000ff782f */ /* 0x000fe20003820000 */
[----:B------:R-:W1:Y:S01]  /*0060*/  LDCU.64 UR46, c[0x0][0x358] ;  /* 0x00006b00ff2e77ac */ /* 0x000e620008000a00 */
[----:B---3--:R-:W-:-:S04]  /*0070*/  UISETP.NE.U32.AND UP0, UPT, UR6, URZ, UPT ;  /* 0x000000ff0600728c */ /* 0x008fc8000bf05070 */
[----:B------:R-:W-:Y:S02]  /*0080*/  UISETP.NE.AND.EX UP0, UPT, UR7, URZ, UPT, UP0 ;  /* 0x000000ff0700728c */ /* 0x000fe4000bf05300 */
[----:B----4-:R-:W-:Y:S02]  /*0090*/  ULOP3.LUT UR5, UR37, 0x1, URZ, 0xc0, !UPT ;  /* 0x0000000125057892 */ /* 0x010fe4000f8ec0ff */
[----:B------:R-:W-:Y:S01]  /*00a0*/  ULOP3.LUT UR4, UR37, 0x1, URZ, 0x3c, !UPT ;  /* 0x0000000125047892 */ /* 0x000fe2000f8e3cff */
[----:B--2---:R-:W-:-:S05]  /*00b0*/  SHF.R.U32.HI R66, RZ, 0x5, R72 ;  /* 0x00000005ff427819 */ /* 0x004fca0000011648 */
[----:B------:R-:W2:Y:S02]  /*00c0*/  SHFL.IDX PT, R0, R66, RZ, 0x1f ;  /* 0x00001fff42007589 */ /* 0x000ea400000e0000 */
[----:B--2---:R-:W-:Y:S01]  /*00d0*/  R2UR UR10, R0 ;  /* 0x00000000000a72ca */ /* 0x004fe200000e0000 */
[----:B-1----:R-:W-:-:S14]  /*00e0*/  BRA.U UP0, `(.L_x_0) ;  /* 0x00000001002c7547 */ /* 0x002fdc000b800000 */
[----:B------:R-:W1:Y:S02]  /*00f0*/  LDCU.64 UR8, c[0x0][0x888] ;  /* 0x00011100ff0877ac */ /* 0x000e640008000a00 */
[----:B-1----:R-:W-:-:S04]  /*0100*/  UISETP.NE.U32.AND UP0, UPT, UR8, URZ, UPT ;  /* 0x000000ff0800728c */ /* 0x002fc8000bf05070 */
[----:B------:R-:W-:-:S09]  /*0110*/  UISETP.NE.AND.EX UP0, UPT, UR9, URZ, UPT, UP0 ;  /* 0x000000ff0900728c */ /* 0x000fd2000bf05300 */
[----:B------:R-:W-:Y:S05]  /*0120*/  BRA.U !UP0, `(.L_x_1) ;  /* 0x0000000108107547 */ /* 0x000fea000b800000 */
[----:B------:R-:W1:Y:S02]  /*0130*/  LDC.64 R2, c[0x0][0x888] ;  /* 0x00022200ff027b82 */ /* 0x000e640000000a00 */
[----:B-1----:R1:W5:Y:S01]  /*0140*/  LDG.E R35, desc[UR46][R2.64] ;  /* 0x0000002e02237981 */ /* 0x002362000c1e1900 */
[----:B------:R-:W-:Y:S01]  /*0150*/  HFMA2 R59, -RZ, RZ, 0, 5.9604644775390625e-08 ;  /* 0x00000001ff3b7431 */ /* 0x000fe200000001ff */
[----:B------:R-:W-:Y:S05]  /*0160*/  BRA `(.L_x_0) ;  /* 0x00000000000c7947 */ /* 0x000fea0003800000 */
.L_x_1:
[----:B------:R-:W1:Y:S01]  /*0170*/  LDCU UR8, c[0x0][0x880] ;  /* 0x00011000ff0877ac */ /* 0x000e620008000800 */
[----:B------:R-:W-:Y:S01]  /*0180*/  HFMA2 R59, -RZ, RZ, 0, 5.9604644775390625e-08 ;  /* 0x00000001ff3b7431 */ /* 0x000fe200000001ff */
[----:B-1----:R-:W-:-:S07]  /*0190*/  MOV R35, UR8 ;  /* 0x0000000800237c02 */ /* 0x002fce0008000f00 */
.L_x_0:
[----:B------:R-:W2:Y:S02]  /*01a0*/  LDCU.64 UR8, c[0x0][0x8b0] ;  /* 0x00011600ff0877ac */ /* 0x000ea40008000a00 */
[----:B--2---:R-:W-:-:S04]  /*01b0*/  UISETP.NE.U32.AND UP0, UPT, UR8, URZ, UPT ;  /* 0x000000ff0800728c */ /* 0x004fc8000bf05070 */
[----:B------:R-:W-:-:S09]  /*01c0*/  UISETP.NE.AND.EX UP0, UPT, UR9, URZ, UPT, UP0 ;  /* 0x000000ff0900728c */ /* 0x000fd2000bf05300 */
[----:B------:R-:W-:Y:S05]  /*01d0*/  BRA.U UP0, `(.L_x_2) ;  /* 0x0000000100247547 */ /* 0x000fea000b800000 */
[----:B------:R-:W2:Y:S02]  /*01e0*/  LDCU.64 UR8, c[0x0][0x8a8] ;  /* 0x00011500ff0877ac */ /* 0x000ea40008000a00 */
[----:B--2---:R-:W-:-:S04]  /*01f0*/  UISETP.NE.U32.AND UP0, UPT, UR8, URZ, UPT ;  /* 0x000000ff0800728c */ /* 0x004fc8000bf05070 */
[----:B------:R-:W-:-:S09]  /*0200*/  UISETP.NE.AND.EX UP0, UPT, UR9, URZ, UPT, UP0 ;  /* 0x000000ff0900728c */ /* 0x000fd2000bf05300 */
[----:B------:R-:W-:Y:S05]  /*0210*/  BRA.U !UP0, `(.L_x_3) ;  /* 0x00000001080c7547 */ /* 0x000fea000b800000 */
[----:B------:R-:W2:Y:S02]  /*0220*/  LDC.64 R32, c[0x0][0x8a8] ;  /* 0x00022a00ff207b82 */ /* 0x000ea40000000a00 */
[----:B--2---:R2:W5:Y:S01]  /*0230*/  LDG.E R32, desc[UR46][R32.64] ;  /* 0x0000002e20207981 */ /* 0x004562000c1e1900 */
[----:B------:R-:W-:Y:S05]  /*0240*/  BRA `(.L_x_2) ;  /* 0x0000000000087947 */ /* 0x000fea0003800000 */
.L_x_3:
[----:B------:R-:W2:Y:S02]  /*0250*/  LDCU UR8, c[0x0][0x8a0] ;  /* 0x00011400ff0877ac */ /* 0x000ea40008000800 */
[----:B--2---:R-:W-:Y:S02]  /*0260*/  MOV R32, UR8 ;  /* 0x0000000800207c02 */ /* 0x004fe40008000f00 */
.L_x_2:
[----:B------:R-:W-:Y:S01]  /*0270*/  IMAD.U32 R0, RZ, RZ, UR10 ;  /* 0x0000000aff007e24 */ /* 0x000fe2000f8e00ff */
[----:B------:R-:W-:Y:S04]  /*0280*/  BSSY.RECONVERGENT B0, `(.L_x_4) ;  /* 0x000000c000007945 */ /* 0x000fe80003800200 */
[C---:B------:R-:W-:Y:S02]  /*0290*/  ISETP.NE.OR P2, PT, R0.reuse, 0x1, !P1 ;  /* 0x000000010000780c */ /* 0x040fe40004f45670 */
[----:B------:R-:W-:-:S11]  /*02a0*/  ISETP.NE.OR P0, PT, R0, 0x3, !P1 ;  /* 0x000000030000780c */ /* 0x000fd60004f05670 */
[----:B------:R-:W-:Y:S05]  /*02b0*/  @P2 BRA `(.L_x_5) ;  /* 0x0000000000202947 */ /* 0x000fea0003800000 */
[----:B------:R-:W3:Y:S02]  /*02c0*/  LDCU.64 UR8, c[0x0][0x348] ;  /* 0x00006900ff0877ac */ /* 0x000ee40008000a00 */
[----:B---3--:R-:W-:Y:S02]  /*02d0*/  UIADD3 UR12, UP1, UPT, UR8, 0x80, URZ ;  /* 0x00000080080c7890 */ /* 0x008fe4000ff3e0ff */
[----:B------:R-:W-:Y:S02]  /*02e0*/  UIADD3 UR8, UP0, UPT, UR8, 0x180, URZ ;  /* 0x0000018008087890 */ /* 0x000fe4000ff1e0ff */
[----:B------:R-:W-:Y:S02]  /*02f0*/  UIADD3.X UR13, UPT, UPT, URZ, UR9, URZ, UP1, !UPT ;  /* 0x00000009ff0d7290 */ /* 0x000fe40008ffe4ff */
[----:B------:R-:W-:-:S07]  /*0300*/  UIADD3.X UR9, UPT, UPT, URZ, UR9, URZ, UP0, !UPT ;  /* 0x00000009ff097290 */ /* 0x000fce00087fe4ff */
[----:B------:R3:W-:Y:S02]  /*0310*/  UTMACCTL.PF [UR12] ;  /* 0x000000000c0079b9 */ /* 0x0007e40008040000 */
[----:B------:R3:W-:Y:S02]  /*0320*/  UTMACCTL.PF [UR8] ;  /* 0x00000000080079b9 */ /* 0x0007e40008040000 */
[----:B---3--:R-:W-:Y:S01]  /*0330*/  NOP ;  /* 0x0000000000007918 */ /* 0x008fe20000000000 */
.L_x_5:
[----:B------:R-:W-:Y:S05]  /*0340*/  BSYNC.RECONVERGENT B0 ;  /* 0x0000000000007941 */ /* 0x000fea0003800200 */
.L_x_4:
[----:B------:R-:W-:Y:S04]  /*0350*/  BSSY.RECONVERGENT B0, `(.L_x_6) ;  /* 0x000000a000007945 */ /* 0x000fe80003800200 */
        /* <DEDUP_REMOVED lines=9> */
.L_x_7:
[----:B------:R-:W-:Y:S05]  /*03f0*/  BSYNC.RECONVERGENT B0 ;  /* 0x0000000000007941 */ /* 0x000fea0003800200 */
.L_x_6:
[----:B------:R-:W3:Y:S01]  /*0400*/  LDCU.64 UR8, c[0x0][0x888] ;  /* 0x00011100ff0877ac */ /* 0x000ee20008000a00 */
[----:B------:R-:W-:Y:S02]  /*0410*/  UISETP.EQ.U32.AND UP1, UPT, UR6, URZ, UPT ;  /* 0x000000ff0600728c */ /* 0x000fe4000bf22070 */
[----:B------:R-:W-:Y:S02]  /*0420*/  UPLOP3.LUT UP5, UPT, UPT, UPT, UPT, 0x80, 0x8 ;  /* 0x000000000008789c */ /* 0x000fe40003faf070 */
[----:B---3--:R-:W-:-:S04]  /*0430*/  UISETP.NE.U32.AND UP0, UPT, UR8, URZ, UPT ;  /* 0x000000ff0800728c */ /* 0x008fc8000bf05070 */
[----:B------:R-:W-:-:S04]  /*0440*/  UISETP.NE.AND.EX UP0, UPT, UR9, URZ, UPT, UP0 ;  /* 0x000000ff0900728c */ /* 0x000fc8000bf05300 */
[----:B------:R-:W-:-:S04]  /*0450*/  UISETP.EQ.OR.EX UP2, UPT, UR7, URZ, !UP0, UP1 ;  /* 0x000000ff0700728c */ /* 0x000fc8000c742710 */
[----:B------:R-:W-:-:S05]  /*0460*/  UP2UR UR50, UPR, URZ, 0x4 ;  /* 0x00000004ff327883 */ /* 0x000fca0008000000 */
[----:B------:R-:W-:Y:S07]  /*0470*/  BRA.U !UP2, `(.L_x_8) ;  /* 0x000000010a207547 */ /* 0x000fee000b800000 */
[----:B------:R-:W-:Y:S01]  /*0480*/  UISETP.NE.U32.AND UP2, UPT, UR6, URZ, UPT ;  /* 0x000000ff0600728c */ /* 0x000fe2000bf45070 */
[----:B-----5:R-:W-:Y:S01]  /*0490*/  FSETP.NEU.AND P0, PT, R35, RZ, PT ;  /* 0x000000ff2300720b */ /* 0x020fe20003f0d000 */
[----:B------:R-:W-:Y:S02]  /*04a0*/  USEL UR6, URZ, 0xffffffff, UP0 ;  /* 0xffffffffff067887 */ /* 0x000fe40008000000 */
[----:B------:R-:W-:-:S10]  /*04b0*/  UISETP.NE.AND.EX UP2, UPT, UR7, URZ, UPT, UP2 ;  /* 0x000000ff0700728c */ /* 0x000fd4000bf45320 */
[----:B------:R-:W-:Y:S01]  /*04c0*/  VOTEU.ANY UP1, P0 ;  /* 0x0000000000ff7886 */ /* 0x000fe20000020100 */
[----:B------:R-:W-:-:S04]  /*04d0*/  @!UP2 USEL UR6, URZ, 0xffffffff, UP1 ;  /* 0xffffffffff06a887 */ /* 0x000fc80008800000 */
[----:B------:R-:W-:-:S04]  /*04e0*/  ULOP3.LUT UR6, UR6, 0x1, URZ, 0xc0, !UPT ;  /* 0x0000000106067892 */ /* 0x000fc8000f8ec0ff */
[----:B------:R-:W-:-:S11]  /*04f0*/  UISETP.NE.U32.AND UP5, UPT, UR6, 0x1, UPT ;  /* 0x000000010600788c */ /* 0x000fd6000bfa5070 */
.L_x_8:
[----:B------:R-:W3:Y:S01]  /*0500*/  SHFL.IDX PT, R0, R66, RZ, 0x1f ;  /* 0x00001fff42007589 */ /* 0x000ee200000e0000 */
[----:B------:R-:W-:-:S04]  /*0510*/  UISETP.NE.AND UP1, UPT, UR10, 0x2, UPT ;  /* 0x000000020a00788c */ /* 0x000fc8000bf25270 */
[----:B------:R-:W-:Y:S02]  /*0520*/  UISETP.EQ.AND UP2, UPT, UR5, URZ, !UP1 ;  /* 0x000000ff0500728c */ /* 0x000fe4000cf42270 */
[----:B------:R-:W-:-:S04]  /*0530*/  USEL UR6, URZ, 0x1, UP1 ;  /* 0x00000001ff067887 */ /* 0x000fc80008800000 */
[----:B------:R-:W-:Y:S02]  /*0540*/  PLOP3.LUT P5, PT, P1, PT, UP2, 0x80, 0x8 ;  /* 0x000000000008781c */ /* 0x000fe40000faf028 */
[----:B---3--:R-:W-:-:S13]  /*0550*/  ISETP.NE.AND P0, PT, R0, RZ, PT ;  /* 0x000000ff0000720c */ /* 0x008fda0003f05270 */
[----:B------:R-:W-:Y:S05]  /*0560*/  @P0 BRA `(.L_x_9) ;  /* 0x0000000000980947 */ /* 0x000fea0003800000 */
[----:B------:R-:W-:Y:S01]  /*0570*/  ELECT P0, URZ, PT ;  /* 0x0000000000ff782f */ /* 0x000fe20003800000 */
[----:B------:R-:W-:-:S12]  /*0580*/  BSSY.RECONVERGENT B0, `(.L_x_9) ;  /* 0x0000024000007945 */ /* 0x000fd80003800200 */
[----:B------:R-:W-:Y:S05]  /*0590*/  @!P0 BRA `(.L_x_10) ;  /* 0x0000000000888947 */ /* 0x000fea0003800000 */
[----:B------:R-:W-:Y:S01]  /*05a0*/  UMOV UR8, 0x400 ;  /* 0x0000040000087882 */ /* 0x000fe20000000000 */
[----:B------:R-:W-:Y:S01]  /*05b0*/  UMOV UR7, 0x1 ;  /* 0x0000000100077882 */ /* 0x000fe20000000000 */
[----:B------:R-:W-:Y:S02]  /*05c0*/  ULEA UR8, UR37, UR8, 0x18 ;  /* 0x0000000825087291 */ /* 0x000fe4000f8ec0ff */
[----:B------:R-:W-:-:S04]  /*05d0*/  UIADD3 UR12, UPT, UPT, -UR7, 0x100000, URZ ;  /* 0x00100000070c7890 */ /* 0x000fc8000fffe1ff */
[----:B------:R-:W-:Y:S02]  /*05e0*/  USHF.L.U32 UR13, UR12, 0xb, URZ ;  /* 0x0000000b0c0d7899 */ /* 0x000fe400080006ff */
[----:B------:R-:W-:Y:S01]  /*05f0*/  USHF.L.U32 UR12, UR12, 0x1, URZ ;  /* 0x000000010c0c7899 */ /* 0x000fe200080006ff */
[----:B------:R-:W3:Y:S11]  /*0600*/  FENCE.VIEW.ASYNC.S ;  /* 0x00000000000073c6 */ /* 0x000ef60000000000 */
[----:B---3--:R3:W4:Y:S01]  /*0610*/  SYNCS.EXCH.64 URZ, [UR8], UR12 ;  /* 0x0000000c08ff75b2 */ /* 0x0087220008000100 */
[----:B------:R3:W1:Y:S01]  /*0620*/  SYNCS.EXCH.64 URZ, [UR8+0x68], UR12 ;  /* 0x0000680c08ff75b2 */ /* 0x0006620008000100 */
        /* <DEDUP_REMOVED lines=23> */
[----:B------:R3:W1:Y:S02]  /*07a0*/  SYNCS.EXCH.64 URZ, [UR8+0xc8], UR12 ;  /* 0x0000c80c08ff75b2 */ /* 0x0006640008000100 */
[----:B---34-:R-:W-:Y:S01]  /*07b0*/  NOP ;  /* 0x0000000000007918 */ /* 0x018fe20000000000 */
.L_x_10:
[----:B------:R-:W-:Y:S05]  /*07c0*/  BSYNC.RECONVERGENT B0 ;  /* 0x0000000000007941 */ /* 0x000fea0003800200 */
.L_x_9:
[----:B------:R-:W3:Y:S01]  /*07d0*/  SHFL.IDX PT, R0, R66, RZ, 0x1f ;  /* 0x00001fff42007589 */ /* 0x000ee200000e0000 */
[----:B------:R-:W-:Y:S01]  /*07e0*/  NOP ;  /* 0x0000000000007918 */ /* 0x000fe20000000000 */
[----:B---3--:R-:W-:-:S13]  /*07f0*/  ISETP.NE.AND P0, PT, R0, 0x1, PT ;  /* 0x000000010000780c */ /* 0x008fda0003f05270 */
[----:B------:R-:W-:Y:S05]  /*0800*/  @P0 BRA `(.L_x_11) ;  /* 0x0000000000540947 */ /* 0x000fea0003800000 */
[----:B------:R-:W-:Y:S01]  /*0810*/  UMOV UR9, 0x400 ;  /* 0x0000040000097882 */ /* 0x000fe20000000000 */
[----:B------:R-:W-:Y:S01]  /*0820*/  UMOV UR8, 0x20 ;  /* 0x0000002000087882 */ /* 0x000fe20000000000 */
[----:B------:R-:W-:Y:S01]  /*0830*/  UMOV UR7, 0x80 ;  /* 0x0000008000077882 */ /* 0x000fe20000000000 */
[----:B------:R-:W-:Y:S02]  /*0840*/  ULEA UR9, UR37, UR9, 0x18 ;  /* 0x0000000925097291 */ /* 0x000fe4000f8ec0ff */
[----:B------:R-:W-:-:S04]  /*0850*/  UIADD3 UR12, UPT, UPT, -UR8, 0x100000, URZ ;  /* 0x00100000080c7890 */ /* 0x000fc8000fffe1ff */
[----:B------:R-:W-:Y:S02]  /*0860*/  USHF.L.U32 UR13, UR12, 0xb, URZ ;  /* 0x0000000b0c0d7899 */ /* 0x000fe400080006ff */
[----:B------:R-:W-:Y:S02]  /*0870*/  USHF.L.U32 UR12, UR12, 0x1, URZ ;  /* 0x000000010c0c7899 */ /* 0x000fe400080006ff */
[----:B------:R-:W-:-:S04]  /*0880*/  UIADD3 UR14, UPT, UPT, -UR7, 0x100000, URZ ;  /* 0x00100000070e7890 */ /* 0x000fc8000fffe1ff */
[----:B------:R-:W-:Y:S02]  /*0890*/  USHF.L.U32 UR15, UR14, 0xb, URZ ;  /* 0x0000000b0e0f7899 */ /* 0x000fe400080006ff */
[----:B------:R-:W-:Y:S01]  /*08a0*/  USHF.L.U32 UR14, UR14, 0x1, URZ ;  /* 0x000000010e0e7899 */ /* 0x000fe200080006ff */
[----:B------:R-:W-:Y:S01]  /*08b0*/  ELECT P0, URZ, PT ;  /* 0x0000000000ff782f */ /* 0x000fe20003800000 */
[----:B------:R-:W3:Y:S02]  /*08c0*/  FENCE.VIEW.ASYNC.S ;  /* 0x00000000000073c6 */ /* 0x000ee40000000000 */
[----:B---3--:R3:W4:Y:S08]  /*08d0*/  SYNCS.EXCH.64 URZ, [UR9+0xd0], UR12 ;  /* 0x0000d00c09ff75b2 */ /* 0x0087300008000100 */
[----:B------:R3:W1:Y:S01]  /*08e0*/  SYNCS.EXCH.64 URZ, [UR9+0xf0], UR14 ;  /* 0x0000f00e09ff75b2 */ /* 0x0006620008000100 */
[----:B------:R3:W1:Y:S01]  /*08f0*/  SYNCS.EXCH.64 URZ, [UR9+0xd8], UR12 ;  /* 0x0000d80c09ff75b2 */ /* 0x0006620008000100 */
[----:B------:R3:W1:Y:S01]  /*0900*/  SYNCS.EXCH.64 URZ, [UR9+0xf8], UR14 ;  /* 0x0000f80e09ff75b2 */ /* 0x0006620008000100 */
[----:B------:R3:W1:Y:S01]  /*0910*/  SYNCS.EXCH.64 URZ, [UR9+0xe0], UR12 ;  /* 0x0000e00c09ff75b2 */ /* 0x0006620008000100 */
[----:B------:R3:W1:Y:S01]  /*0920*/  SYNCS.EXCH.64 URZ, [UR9+0x100], UR14 ;  /* 0x0001000e09ff75b2 */ /* 0x0006620008000100 */
[----:B------:R3:W1:Y:S01]  /*0930*/  SYNCS.EXCH.64 URZ, [UR9+0xe8], UR12 ;  /* 0x0000e80c09ff75b2 */ /* 0x0006620008000100 */
[----:B------:R3:W1:Y:S01]  /*0940*/  SYNCS.EXCH.64 URZ, [UR9+0x108], UR14 ;  /* 0x0001080e09ff75b2 */ /* 0x0006620008000100 */
[----:B------:R-:W-:Y:S01]  /*0950*/  NOP ;  /* 0x0000000000007918 */ /* 0x000fe20000000000 */
.L_x_11:
[----:B------:R-:W2:Y:S01]  /*0960*/  SHFL.IDX PT, R0, R66, RZ, 0x1f ;  /* 0x00001fff42007589 */ /* 0x000ea200000e0000 */
[----:B------:R-:W-:Y:S01]  /*0970*/  NOP ;  /* 0x0000000000007918 */ /* 0x000fe20000000000 */
[----:B--2---:R-:W-:-:S13]  /*0980*/  ISETP.NE.AND P0, PT, R0, 0x3, PT ;  /* 0x000000030000780c */ /* 0x004fda0003f05270 */
[----:B------:R-:W-:Y:S05]  /*0990*/  @P0 BRA `(.L_x_12) ;  /* 0x00000000002c0947 */ /* 0x000fea0003800000 */
[----:B------:R-:W-:Y:S01]  /*09a0*/  UMOV UR8, 0x400 ;  /* 0x0000040000087882 */ /* 0x000fe20000000000 */
[----:B------:R-:W-:Y:S01]  /*09b0*/  UMOV UR7, 0x20 ;  /* 0x0000002000077882 */ /* 0x000fe20000000000 */
[----:B------:R-:W-:Y:S02]  /*09c0*/  ULEA UR8, UR37, UR8, 0x18 ;  /* 0x0000000825087291 */ /* 0x000fe4000f8ec0ff */
[----:B---3--:R-:W-:-:S04]  /*09d0*/  UIADD3 UR12, UPT, UPT, -UR7, 0x100000, URZ ;  /* 0x00100000070c7890 */ /* 0x008fc8000fffe1ff */
[----:B------:R-:W-:Y:S02]  /*09e0*/  USHF.L.U32 UR13, UR12, 0xb, URZ ;  /* 0x0000000b0c0d7899 */ /* 0x000fe400080006ff */
[----:B------:R-:W-:Y:S01]  /*09f0*/  USHF.L.U32 UR12, UR12, 0x1, URZ ;  /* 0x000000010c0c7899 */ /* 0x000fe200080006ff */
[----:B------:R-:W-:Y:S01]  /*0a00*/  ELECT P0, URZ, PT ;  /* 0x0000000000ff782f */ /* 0x000fe20003800000 */
[----:B------:R-:W2:Y:S10]  /*0a10*/  FENCE.VIEW.ASYNC.S ;  /* 0x00000000000073c6 */ /* 0x000eb40000000000 */
[----:B--2---:R2:W3:Y:S01]  /*0a20*/  SYNCS.EXCH.64 URZ, [UR8+0x110], UR12 ;  /* 0x0001100c08ff75b2 */ /* 0x0044e20008000100 */
[----:B------:R2:W1:Y:S01]  /*0a30*/  SYNCS.EXCH.64 URZ, [UR8+0x118], UR12 ;  /* 0x0001180c08ff75b2 */ /* 0x0004620008000100 */
[----:B------:R-:W-:Y:S01]  /*0a40*/  NOP ;  /* 0x0000000000007918 */ /* 0x000fe20000000000 */
.L_x_12:
[----:B------:R-:W4:Y:S01]  /*0a50*/  SHFL.IDX PT, R0, R66, RZ, 0x1f ;  /* 0x00001fff42007589 */ /* 0x000f2200000e0000 */
[----:B------:R-:W-:Y:S01]  /*0a60*/  NOP ;  /* 0x0000000000007918 */ /* 0x000fe20000000000 */
[----:B----4-:R-:W-:-:S13]  /*0a70*/  ISETP.NE.AND P0, PT, R0, 0x4, PT ;  /* 0x000000040000780c */ /* 0x010fda0003f05270 */
[----:B------:R-:W-:Y:S05]  /*0a80*/  @P0 BRA `(.L_x_13) ;  /* 0x0000000000480947 */ /* 0x000fea0003800000 */
[----:B---3--:R-:W-:Y:S01]  /*0a90*/  UMOV UR9, 0x1e0 ;  /* 0x000001e000097882 */ /* 0x008fe20000000000 */
[----:B--2---:R-:W-:Y:S01]  /*0aa0*/  UMOV UR8, 0x400 ;  /* 0x0000040000087882 */ /* 0x004fe20000000000 */
[----:B------:R-:W-:Y:S01]  /*0ab0*/  USEL UR9, UR9, 0x1a0, UP5 ;  /* 0x000001a009097887 */ /* 0x000fe2000a800000 */
        /* <DEDUP_REMOVED lines=9> */
[----:B------:R-:W2:Y:S02]  /*0b50*/  FENCE.VIEW.ASYNC.S ;  /* 0x00000000000073c6 */ /* 0x000ea40000000000 */
[----:B--2---:R4:W2:Y:S08]  /*0b60*/  SYNCS.EXCH.64 URZ, [UR8+0x120], UR12 ;  /* 0x0001200c08ff75b2 */ /* 0x0048b00008000100 */
[----:B------:R4:W3:Y:S01]  /*0b70*/  SYNCS.EXCH.64 URZ, [UR8+0x130], UR14 ;  /* 0x0001300e08ff75b2 */ /* 0x0008e20008000100 */
[----:B------:R4:W1:Y:S01]  /*0b80*/  SYNCS.EXCH.64 URZ, [UR8+0x128], UR12 ;  /* 0x0001280c08ff75b2 */ /* 0x0008620008000100 */
[----:B------:R4:W1:Y:S02]  /*0b90*/  SYNCS.EXCH.64 URZ, [UR8+0x138], UR14 ;  /* 0x0001380e08ff75b2 */ /* 0x0008640008000100 */
[----:B----4-:R-:W-:Y:S01]  /*0ba0*/  NOP ;  /* 0x0000000000007918 */ /* 0x010fe20000000000 */
.L_x_13:
[----:B------:R-:W4:Y:S01]  /*0bb0*/  SHFL.IDX PT, R0, R66, RZ, 0x1f ;  /* 0x00001fff42007589 */ /* 0x000f2200000e0000 */
[----:B------:R-:W-:Y:S01]  /*0bc0*/  NOP ;  /* 0x0000000000007918 */ /* 0x000fe20000000000 */
[----:B----4-:R-:W-:-:S13]  /*0bd0*/  ISETP.NE.AND P0, PT, R0, 0x5, PT ;  /* 0x000000050000780c */ /* 0x010fda0003f05270 */
[----:B------:R-:W-:Y:S05]  /*0be0*/  @P0 BRA `(.L_x_14) ;  /* 0x0000000000540947 */ /* 0x000fea0003800000 */
[----:B---3--:R-:W-:Y:S01]  /*0bf0*/  UMOV UR9, 0x400 ;  /* 0x0000040000097882 */ /* 0x008fe20000000000 */
[----:B--2---:R-:W-:Y:S01]  /*0c00*/  UMOV UR8, 0x1 ;  /* 0x0000000100087882 */ /* 0x004fe20000000000 */
        /* <DEDUP_REMOVED lines=13> */
[----:B------:R4:W1:Y:S01]  /*0ce0*/  SYNCS.EXCH.64 URZ, [UR9+0x168], UR14 ;  /* 0x0001680e09ff75b2 */ /* 0x0008620008000100 */
[----:B------:R4:W1:Y:S01]  /*0cf0*/  SYNCS.EXCH.64 URZ, [UR9+0x150], UR12 ;  /* 0x0001500c09ff75b2 */ /* 0x0008620008000100 */
[----:B------:R4:W1:Y:S01]  /*0d00*/  SYNCS.EXCH.64 URZ, [UR9+0x170], UR14 ;  /* 0x0001700e09ff75b2 */ /* 0x0008620008000100 */
[----:B------:R4:W1:Y:S01]  /*0d10*/  SYNCS.EXCH.64 URZ, [UR9+0x158], UR12 ;  /* 0x0001580c09ff75b2 */ /* 0x0008620008000100 */
[----:B------:R4:W1:Y:S02]  /*0d20*/  SYNCS.EXCH.64 URZ, [UR9+0x178], UR14 ;  /* 0x0001780e09ff75b2 */ /* 0x0008640008000100 */
[----:B----4-:R-:W-:Y:S01]  /*0d30*/  NOP ;  /* 0x0000000000007918 */ /* 0x010fe20000000000 */
.L_x_14:
[----:B------:R-:W4:Y:S01]  /*0d40*/  SHFL.IDX PT, R0, R66, RZ, 0x1f ;  /* 0x00001fff42007589 */ /* 0x000f2200000e0000 */
[----:B------:R-:W-:Y:S01]  /*0d50*/  ISETP.NE.OR P1, PT, RZ, UR10, !P1 ;  /* 0x0000000aff007c0c */ /* 0x000fe2000cf25670 */
[----:B------:R-:W-:Y:S01]  /*0d60*/  NOP ;  /* 0x0000000000007918 */ /* 0x000fe20000000000 */
[----:B----4-:R-:W-:-:S13]  /*0d70*/  ISETP.NE.AND P0, PT, R0, 0x3, PT ;  /* 0x000000030000780c */ /* 0x010fda0003f05270 */
[----:B------:R-:W-:Y:S05]  /*0d80*/  @P0 BRA `(.L_x_15) ;  /* 0x0000000000340947 */ /* 0x000fea0003800000 */
[----:B--2---:R-:W-:Y:S01]  /*0d90*/  UMOV UR8, 0x400 ;  /* 0x0000040000087882 */ /* 0x004fe20000000000 */
[----:B------:R-:W-:Y:S01]  /*0da0*/  UMOV UR7, 0x20 ;  /* 0x0000002000077882 */ /* 0x000fe20000000000 */
[----:B------:R-:W-:Y:S02]  /*0db0*/  ULEA UR8, UR37, UR8, 0x18 ;  /* 0x0000000825087291 */ /* 0x000fe4000f8ec0ff */
[----:B---3--:R-:W-:-:S04]  /*0dc0*/  UIADD3 UR12, UPT, UPT, -UR7, 0x100000, URZ ;  /* 0x00100000070c7890 */ /* 0x008fc8000fffe1ff */
[----:B------:R-:W-:Y:S02]  /*0dd0*/  USHF.L.U32 UR13, UR12, 0xb, URZ ;  /* 0x0000000b0c0d7899 */ /* 0x000fe400080006ff */
[----:B------:R-:W-:Y:S01]  /*0de0*/  USHF.L.U32 UR12, UR12, 0x1, URZ ;  /* 0x000000010c0c7899 */ /* 0x000fe200080006ff */
[----:B------:R-:W-:Y:S01]  /*0df0*/  ELECT P0, URZ, PT ;  /* 0x0000000000ff782f */ /* 0x000fe20003800000 */
[----:B------:R-:W2:Y:S10]  /*0e00*/  FENCE.VIEW.ASYNC.S ;  /* 0x00000000000073c6 */ /* 0x000eb40000000000 */
[----:B--2---:R4:W2:Y:S01]  /*0e10*/  SYNCS.EXCH.64 URZ, [UR8+0x180], UR12 ;  /* 0x0001800c08ff75b2 */ /* 0x0048a20008000100 */
[----:B------:R4:W3:Y:S01]  /*0e20*/  SYNCS.EXCH.64 URZ, [UR8+0x190], UR12 ;  /* 0x0001900c08ff75b2 */ /* 0x0008e20008000100 */
[----:B------:R4:W1:Y:S01]  /*0e30*/  SYNCS.EXCH.64 URZ, [UR8+0x188], UR12 ;  /* 0x0001880c08ff75b2 */ /* 0x0008620008000100 */
[----:B------:R4:W1:Y:S02]  /*0e40*/  SYNCS.EXCH.64 URZ, [UR8+0x198], UR12 ;  /* 0x0001980c08ff75b2 */ /* 0x0008640008000100 */
[----:B----4-:R-:W-:Y:S01]  /*0e50*/  NOP ;  /* 0x0000000000007918 */ /* 0x010fe20000000000 */
.L_x_15:
[----:B------:R-:W-:Y:S01]  /*0e60*/  VOTEU.ALL UP1, P1 ;  /* 0x0000000000ff7886 */ /* 0x000fe20000820000 */
[----:B--2---:R-:W2:Y:S01]  /*0e70*/  LDCU UR8, c[0x0][0x36c] ;  /* 0x00006d80ff0877ac */ /* 0x004ea20008000800 */
[----:B------:R-:W-:Y:S01]  /*0e80*/  NOP ;  /* 0x0000000000007918 */ /* 0x000fe20000000000 */
[----:B------:R-:W-:Y:S01]  /*0e90*/  LOP3.LUT R10, R72, 0x1f, RZ, 0xc0, !PT ;  /* 0x0000001f480a7812 */ /* 0x000fe200078ec0ff */
[----:B---3--:R-:W-:Y:S01]  /*0ea0*/  UMOV UR12, 0x20 ;  /* 0x00000020000c7882 */ /* 0x008fe20000000000 */
[----:B------:R-:W-:Y:S01]  /*0eb0*/  @!UP1 UMOV UR7, 0x400 ;  /* 0x0000040000079882 */ /* 0x000fe20000000000 */
[----:B------:R-:W-:-:S04]  /*0ec0*/  @!UP1 UIADD3 UR12, UPT, UPT, -UR12, 0x100000, URZ ;  /* 0x001000000c0c9890 */ /* 0x000fc8000fffe1ff */
[----:B------:R-:W-:Y:S02]  /*0ed0*/  @!UP1 USHF.L.U32 UR13, UR12, 0xb, URZ ;  /* 0x0000000b0c0d9899 */ /* 0x000fe400080006ff */
[----:B------:R-:W-:Y:S02]  /*0ee0*/  @!UP1 USHF.L.U32 UR12, UR12, 0x1, URZ ;  /* 0x000000010c0c9899 */ /* 0x000fe400080006ff */
[----:B------:R-:W-:Y:S01]  /*0ef0*/  @!UP1 ULEA UR7, UR37, UR7, 0x18 ;  /* 0x0000000725079291 */ /* 0x000fe2000f8ec0ff */
[----:B------:R-:W-:Y:S01]  /*0f00*/  VOTEU.ALL UP1, P1 ;  /* 0x0000000000ff7886 */ /* 0x000fe20000820000 */
[----:B------:R-:W-:Y:S01]  /*0f10*/  UISETP.NE.AND UP4, UPT, UR10, URZ, UPT ;  /* 0x000000ff0a00728c */ /* 0x000fe2000bf85270 */
[----:B------:R-:W3:Y:S09]  /*0f20*/  FENCE.VIEW.ASYNC.S ;  /* 0x00000000000073c6 */ /* 0x000ef20000000000 */
[----:B---3--:R3:W4:Y:S01]  /*0f30*/  @!UP1 SYNCS.EXCH.64 URZ, [UR7+0x1a0], UR12 ;  /* 0x0001a00c07ff95b2 */ /* 0x0087220008000100 */
[----:B--2---:R-:W-:-:S09]  /*0f40*/  UISETP.EQ.U32.AND UP1, UPT, UR8, 0x1, UPT ;  /* 0x000000010800788c */ /* 0x004fd2000bf22070 */
[----:B------:R-:W-:Y:S05]  /*0f50*/  BRA.U !UP1, `(.L_x_16) ;  /* 0x0000000109087547 */ /* 0x000fea000b800000 */
[----:B-1--4-:R-:W-:Y:S01]  /*0f60*/  UCGABAR_ARV ;  /* 0x00000000000079c7 */ /* 0x012fe20008000000 */
[----:B------:R-:W-:Y:S05]  /*0f70*/  BRA `(.L_x_17) ;  /* 0x0000000000047947 */ /* 0x000fea0003800000 */
.L_x_16:
[----:B-1--4-:R-:W-:Y:S01]  /*0f80*/  NOP ;  /* 0x0000000000007918 */ /* 0x012fe20000000000 */
.L_x_17:
[----:B------:R-:W1:Y:S01]  /*0f90*/  S2R R11, SR_CTAID.X ;  /* 0x00000000000b7919 */ /* 0x000e620000002500 */
[----:B------:R-:W-:-:S05]  /*0fa0*/  CS2R.32 R60, SR_CgaSize ;  /* 0x00000000003c7805 */ /* 0x000fca0000008a00 */
[----:B------:R-:W-:-:S05]  /*0fb0*/  IMAD R60, R60, -0xa0, RZ ;  /* 0xffffff603c3c7824 */ /* 0x000fca00078e02ff */
[----:B------:R-:W-:-:S14]  /*0fc0*/  R2UR UR8, R60 ;  /* 0x000000003c0872ca */ /* 0x000fdc00000e0000 */
[----:B------:R-:W2:Y:S01]  /*0fd0*/  LDCU UR8, c[0x0][UR8+0x2b0] ;  /* 0x00005600080877ac */ /* 0x000ea20008000800 */
[----:B------:R-:W-:-:S05]  /*0fe0*/  CS2R.32 R0, SR_CgaSize ;  /* 0x0000000000007805 */ /* 0x000fca0000008a00 */
[----:B------:R-:W-:-:S06]  /*0ff0*/  IMAD R0, R0, -0xa0, RZ ;  /* 0xffffff6000007824 */ /* 0x000fcc00078e02ff */
[----:B------:R-:W4:Y:S01]  /*1000*/  LDC R0, c[0x0][R0+0x2a0] ;  /* 0x0000a80000007b82 */ /* 0x000f220000000800 */
[----:B------:R-:W-:Y:S01]  /*1010*/  PRMT R8, RZ, 0x7610, R8 ;  /* 0x00007610ff087816 */ /* 0x000fe20000000008 */
[----:B------:R-:W2:Y:S01]  /*1020*/  S2R R20, SR_CTAID.Y ;  /* 0x0000000000147919 */ /* 0x000ea20000002600 */
[----:B------:R-:W-:-:S05]  /*1030*/  CS2R.32 R60, SR_CgaSize ;  /* 0x00000000003c7805 */ /* 0x000fca0000008a00 */
[----:B------:R-:W-:-:S05]  /*1040*/  IMAD R60, R60, -0xa0, RZ ;  /* 0xffffff603c3c7824 */ /* 0x000fca00078e02ff */
[----:B---3--:R-:W-:-:S14]  /*1050*/  R2UR UR7, R60 ;  /* 0x000000003c0772ca */ /* 0x008fdc00000e0000 */
[----:B------:R-:W3:Y:S01]  /*1060*/  LDCU UR7, c[0x0][UR7+0x2b4] ;  /* 0x00005680070777ac */ /* 0x000ee20008000800 */
[----:B------:R-:W-:Y:S01]  /*1070*/  UISETP.NE.AND UP2, UPT, UR10, 0x2, UPT ;  /* 0x000000020a00788c */ /* 0x000fe2000bf45270 */
[----:B------:R-:W2:Y:S01]  /*1080*/  LDC R9, c[0x0][0xb24] ;  /* 0x0002c900ff097b82 */ /* 0x000ea20000000800 */
[----:B------:R-:W-:-:S05]  /*1090*/  CS2R.32 R58, SR_CgaSize ;  /* 0x00000000003a7805 */ /* 0x000fca0000008a00 */
[----:B------:R-:W-:-:S06]  /*10a0*/  IMAD R58, R58, -0xa0, RZ ;  /* 0xffffff603a3a7824 */ /* 0x000fcc00078e02ff */
[----:B------:R-:W4:Y:S08]  /*10b0*/  LDC R58, c[0x0][R58+0x2a4] ;  /* 0x0000a9003a3a7b82 */ /* 0x000f300000000800 */
[----:B------:R-:W4:Y:S01]  /*10c0*/  LDC R26, c[0x0][0xb24] ;  /* 0x0002c900ff1a7b82 */ /* 0x000f220000000800 */
[----:B-1----:R-:W-:Y:S01]  /*10d0*/  I2FP.F32.U32 R4, R11 ;  /* 0x0000000b00047245 */ /* 0x002fe20000201000 */
[----:B------:R-:W-:-:S06]  /*10e0*/  IMAD.MOV.U32 R21, RZ, RZ, R11 ;  /* 0x000000ffff157224 */ /* 0x000fcc00078e000b */
[----:B------:R-:W1:Y:S01]  /*10f0*/  S2UR UR36, SR_CTAID.Z ;  /* 0x00000000002479c3 */ /* 0x000e620000002700 */
[----:B--2---:R-:W-:Y:S02]  /*1100*/  ISETP.GE.AND P0, PT, R9, 0x1, PT ;  /* 0x000000010900780c */ /* 0x004fe40003f06270 */
[----:B------:R-:W-:Y:S01]  /*1110*/  I2FP.F32.U32 R2, R20 ;  /* 0x0000001400027245 */ /* 0x000fe20000201000 */
[----:B------:R-:W-:-:S04]  /*1120*/  FMUL R4, R4, UR8 ;  /* 0x0000000804047c20 */ /* 0x000fc80008400000 */
[----:B---3--:R-:W-:Y:S01]  /*1130*/  FMUL R2, R2, UR7 ;  /* 0x0000000702027c20 */ /* 0x008fe20008400000 */
[----:B------:R-:W2:Y:S01]  /*1140*/  F2I.U32.TRUNC.NTZ R60, R4 ;  /* 0x00000004003c7305 */ /* 0x000ea2000020f000 */
[----:B------:R-:W3:Y:S07]  /*1150*/  LDCU UR7, c[0x0][0xb30] ;  /* 0x00016600ff0777ac */ /* 0x000eee0008000800 */
[----:B------:R-:W1:Y:S01]  /*1160*/  F2I.U32.TRUNC.NTZ R3, R2 ;  /* 0x0000000200037305 */ /* 0x000e62000020f000 */
[----:B--2---:R-:W-:-:S04]  /*1170*/  IMAD.MOV R60, RZ, RZ, -R60 ;  /* 0x000000ffff3c7224 */ /* 0x004fc800078e0a3c */
[----:B----4-:R-:W-:Y:S01]  /*1180*/  IMAD R60, R0, R60, R11 ;  /* 0x0000003c003c7224 */ /* 0x010fe200078e020b */
[----:B------:R-:W-:Y:S01]  /*1190*/  PRMT R0, RZ, 0x7610, R0 ;  /* 0x00007610ff007816 */ /* 0x000fe20000000000 */
[----:B---3--:R-:W-:Y:S01]  /*11a0*/  UISETP.NE.AND UP3, UPT, UR7, 0x1, UPT ;  /* 0x000000010700788c */ /* 0x008fe2000bf65270 */
[----:B-1----:R-:W-:-:S05]  /*11b0*/  IADD3 R3, PT, PT, -R3, RZ, RZ ;  /* 0x000000ff03037210 */ /* 0x002fca0007ffe1ff */
[----:B------:R-:W-:Y:S01]  /*11c0*/  IMAD R58, R58, R3, R20 ;  /* 0x000000033a3a7224 */ /* 0x000fe200078e0214 */
[----:B------:R-:W-:Y:S06]  /*11d0*/  BRA.U UP4, `(.L_x_18) ;  /* 0x0000000104247547 */ /* 0x000fec000b800000 */
[----:B------:R-:W-:Y:S01]  /*11e0*/  ISETP.NE.AND P1, PT, R58, RZ, PT ;  /* 0x000000ff3a00720c */ /* 0x000fe20003f25270 */
[----:B------:R-:W-:Y:S01]  /*11f0*/  IMAD.MOV.U32 R0, RZ, RZ, 0x3 ;  /* 0x00000003ff007424 */ /* 0x000fe200078e00ff */
[C---:B------:R-:W-:Y:S02]  /*1200*/  LOP3.LUT R3, R60.reuse, 0xfffffffe, RZ, 0xc0, !PT ;  /* 0xfffffffe3c037812 */ /* 0x040fe400078ec0ff */
[----:B------:R-:W-:Y:S02]  /*1210*/  ISETP.LT.U32.OR P1, PT, R60, 0x2, !P1 ;  /* 0x000000023c00780c */ /* 0x000fe40004f21470 */
[----:B------:R-:W-:Y:S02]  /*1220*/  SHF.L.U32 R0, R0, R3, RZ ;  /* 0x0000000300007219 */ /* 0x000fe400000006ff */
[----:B------:R-:W-:Y:S02]  /*1230*/  SEL R5, RZ, 0x1, !P1 ;  /* 0x00000001ff057807 */ /* 0x000fe40004800000 */
[----:B------:R-:W-:-:S05]  /*1240*/  SEL R2, RZ, 0x2, !P1 ;  /* 0x00000002ff027807 */ /* 0x000fca0004800000 */
[----:B------:R-:W-:-:S05]  /*1250*/  IMAD.IADD R2, R5, 0x1, R2 ;  /* 0x0000000105027824 */ /* 0x000fca00078e0202 */
[----:B------:R-:W-:Y:S02]  /*1260*/  PRMT R8, R2, 0x7610, R8 ;  /* 0x0000761002087816 */ /* 0x000fe40000000008 */
.L_x_18:
[----:B------:R-:W-:Y:S05]  /*1270*/  @!P0 BRA `(.L_x_19) ;  /* 0x0000000000b88947 */ /* 0x000fea0003800000 */
[----:B------:R-:W1:Y:S01]  /*1280*/  LDC.64 R4, c[0x0][0xb18] ;  /* 0x0002c600ff047b82 */ /* 0x000e620000000a00 */
[----:B------:R-:W-:-:S07]  /*1290*/  ISETP.NE.AND P0, PT, R9, 0x1, PT ;  /* 0x000000010900780c */ /* 0x000fce0003f05270 */
[----:B------:R-:W2:Y:S08]  /*12a0*/  LDC R14, c[0x0][0xb0c] ;  /* 0x0002c300ff0e7b82 */ /* 0x000eb00000000800 */
[----:B------:R-:W3:Y:S08]  /*12b0*/  LDC R13, c[0x0][0x370] ;  /* 0x0000dc00ff0d7b82 */ /* 0x000ef00000000800 */
[----:B------:R-:W4:Y:S01]  /*12c0*/  LDC R16, c[0x0][0x374] ;  /* 0x0000dd00ff107b82 */ /* 0x000f220000000800 */
[----:B-1----:R-:W-:-:S07]  /*12d0*/  ISETP.NE.AND P1, PT, R4, 0x1, PT ;  /* 0x000000010400780c */ /* 0x002fce0003f25270 */
[----:B------:R-:W3:Y:S01]  /*12e0*/  LDC.64 R6, c[0x0][0xb10] ;  /* 0x0002c400ff067b82 */ /* 0x000ee20000000a00 */
[----:B--2---:R-:W-:-:S07]  /*12f0*/  ISETP.NE.AND P2, PT, R14, 0x1, PT ;  /* 0x000000010e00780c */ /* 0x004fce0003f45270 */
[----:B------:R-:W1:Y:S08]  /*1300*/  LDC R12, c[0x0][0xb20] ;  /* 0x0002c800ff0c7b82 */ /* 0x000e700000000800 */
[----:B------:R-:W2:Y:S01]  /*1310*/  LDC.64 R2, c[0x0][0xb28] ;  /* 0x0002ca00ff027b82 */ /* 0x000ea20000000a00 */
[----:B----4-:R-:W-:-:S04]  /*1320*/  IMAD.HI.U32 R15, R16, R5, RZ ;  /* 0x00000005100f7227 */ /* 0x010fc800078e00ff */
[----:B------:R-:W-:-:S04]  /*1330*/  IMAD.HI.U32 R5, R20, R5, RZ ;  /* 0x0000000514057227 */ /* 0x000fc800078e00ff */
[----:B---3--:R-:W-:-:S04]  /*1340*/  IMAD.HI.U32 R18, R13, R6, RZ ;  /* 0x000000060d127227 */ /* 0x008fc800078e00ff */
[C---:B------:R-:W-:Y:S01]  /*1350*/  IMAD.HI.U32 R22, R11.reuse, R6, RZ ;  /* 0x000000060b167227 */ /* 0x040fe200078e00ff */
[-C--:B------:R-:W-:Y:S02]  /*1360*/  @P2 SHF.R.U32.HI R13, RZ, R7.reuse, R18 ;  /* 0x00000007ff0d2219 */ /* 0x080fe40000011612 */
[-C--:B-1----:R-:W-:Y:S02]  /*1370*/  @P1 SHF.R.U32.HI R16, RZ, R12.reuse, R15 ;  /* 0x0000000cff101219 */ /* 0x082fe4000001160f */
[----:B------:R-:W-:Y:S02]  /*1380*/  SHF.R.U32.HI R5, RZ, R12, R5 ;  /* 0x0000000cff057219 */ /* 0x000fe40000011605 */
[----:B------:R-:W-:Y:S02]  /*1390*/  SHF.R.U32.HI R22, RZ, R7, R22 ;  /* 0x00000007ff167219 */ /* 0x000fe40000011616 */
[----:B------:R-:W-:Y:S01]  /*13a0*/  SEL R5, R20, R5, !P1 ;  /* 0x0000000514057207 */ /* 0x000fe20004800000 */
[----:B--2---:R-:W-:Y:S01]  /*13b0*/  IMAD.HI.U32 R18, R16, R2, RZ ;  /* 0x0000000210127227 */ /* 0x004fe200078e00ff */
[----:B------:R-:W-:-:S02]  /*13c0*/  SEL R21, R11, R22, !P2 ;  /* 0x000000160b157207 */ /* 0x000fc40005000000 */
[----:B------:R-:W-:Y:S01]  /*13d0*/  IADD3 R7, PT, PT, -R5, RZ, RZ ;  /* 0x000000ff05077210 */ /* 0x000fe20007ffe1ff */
[----:B------:R-:W-:Y:S01]  /*13e0*/  IMAD.HI.U32 R6, R13, R2, RZ ;  /* 0x000000020d067227 */ /* 0x000fe200078e00ff */
[----:B------:R-:W-:-:S03]  /*13f0*/  @P0 SHF.R.U32.HI R16, RZ, R3, R18 ;  /* 0x00000003ff100219 */ /* 0x000fc60000011612 */
[----:B------:R-:W-:Y:S01]  /*1400*/  IMAD R7, R4, R7, R20 ;  /* 0x0000000704077224 */ /* 0x000fe200078e0214 */
[----:B------:R-:W-:Y:S01]  /*1410*/  @P0 SHF.R.U32.HI R13, RZ, R3, R6 ;  /* 0x00000003ff0d0219 */ /* 0x000fe20000011606 */
[----:B------:R-:W-:-:S04]  /*1420*/  IMAD R16, R16, R9, RZ ;  /* 0x0000000910107224 */ /* 0x000fc800078e02ff */
[----:B------:R-:W-:Y:S01]  /*1430*/  IMAD R6, R13, R9, RZ ;  /* 0x000000090d067224 */ /* 0x000fe200078e02ff */
[----:B------:R-:W-:-:S04]  /*1440*/  ISETP.GE.AND P1, PT, R5, R16, PT ;  /* 0x000000100500720c */ /* 0x000fc80003f26270 */
[----:B------:R-:W-:Y:S01]  /*1450*/  ISETP.GE.OR P1, PT, R21, R6, P1 ;  /* 0x000000061500720c */ /* 0x000fe20000f26670 */
[----:B------:R-:W-:-:S05]  /*1460*/  IMAD.HI.U32 R6, R5, R2, RZ ;  /* 0x0000000205067227 */ /* 0x000fca00078e00ff */
[----:B------:R-:W-:-:S04]  /*1470*/  SHF.R.U32.HI R6, RZ, R3, R6 ;  /* 0x00000003ff067219 */ /* 0x000fc80000011606 */
[----:B------:R-:W-:-:S03]  /*1480*/  SEL R6, R5, R6, !P0 ;  /* 0x0000000605067207 */ /* 0x000fc60004000000 */
[----:B------:R-:W-:Y:S01]  /*1490*/  @!P1 IMAD.HI.U32 R12, R21, R2, RZ ;  /* 0x00000002150c9227 */ /* 0x000fe200078e00ff */
[----:B------:R-:W-:-:S04]  /*14a0*/  IADD3 R2, PT, PT, -R6, RZ, RZ ;  /* 0x000000ff06027210 */ /* 0x000fc80007ffe1ff */
[----:B------:R-:W-:Y:S01]  /*14b0*/  @!P1 SHF.R.U32.HI R12, RZ, R3, R12 ;  /* 0x00000003ff0c9219 */ /* 0x000fe2000001160c */
[----:B------:R-:W-:-:S03]  /*14c0*/  IMAD R2, R9, R2, R5 ;  /* 0x0000000209027224 */ /* 0x000fc600078e0205 */
[----:B------:R-:W-:-:S05]  /*14d0*/  @!P1 SEL R3, R21, R12, !P0 ;  /* 0x0000000c15039207 */ /* 0x000fca0004000000 */
[--C-:B------:R-:W-:Y:S02]  /*14e0*/  @!P1 IMAD.IADD R6, R6, 0x1, -R3.reuse ;  /* 0x0000000106069824 */ /* 0x100fe400078e0a03 */
[----:B------:R-:W-:Y:S01]  /*14f0*/  @!P1 IMAD R3, R2, R13, R3 ;  /* 0x0000000d02039224 */ /* 0x000fe200078e0203 */
[----:B------:R-:W-:Y:S01]  /*1500*/  IADD3 R2, PT, PT, -R21, RZ, RZ ;  /* 0x000000ff15027210 */ /* 0x000fe20007ffe1ff */
[----:B------:R-:W-:Y:S02]  /*1510*/  @!P1 IMAD R5, R6, R9, R21 ;  /* 0x0000000906059224 */ /* 0x000fe400078e0215 */
[----:B------:R-:W-:Y:S02]  /*1520*/  @!P1 IMAD.MOV.U32 R21, RZ, RZ, R3 ;  /* 0x000000ffff159224 */ /* 0x000fe400078e0003 */
[----:B------:R-:W-:Y:S02]  /*1530*/  IMAD R2, R14, R2, R11 ;  /* 0x000000020e027224 */ /* 0x000fe400078e020b */
[----:B------:R-:W-:-:S02]  /*1540*/  IMAD R20, R5, R4, R7 ;  /* 0x0000000405147224 */ /* 0x000fc400078e0207 */
[----:B------:R-:W-:Y:S02]  /*1550*/  IMAD R21, R21, R14, R2 ;  /* 0x0000000e15157224 */ /* 0x000fe400078e0202 */
.L_x_19:
[----:B------:R-:W-:Y:S05]  /*1560*/  BRA.U UP3, `(.L_x_20) ;  /* 0x0000000103407547 */ /* 0x000fea000b800000 */
[----:B------:R-:W1:Y:S08]  /*1570*/  LDC.64 R4, c[0x0][0xb10] ;  /* 0x0002c400ff047b82 */ /* 0x000e700000000a00 */
[----:B------:R-:W2:Y:S08]  /*1580*/  LDC.64 R2, c[0x0][0xb18] ;  /* 0x0002c600ff027b82 */ /* 0x000eb00000000a00 */
[----:B------:R-:W3:Y:S08]  /*1590*/  LDC R6, c[0x0][0xb20] ;  /* 0x0002c800ff067b82 */ /* 0x000ef00000000800 */
[----:B------:R-:W4:Y:S01]  /*15a0*/  LDC R12, c[0x0][0xb0c] ;  /* 0x0002c300ff0c7b82 */ /* 0x000f220000000800 */
[----:B-1----:R-:W-:-:S05]  /*15b0*/  IMAD.HI.U32 R4, R21, R4, RZ ;  /* 0x0000000415047227 */ /* 0x002fca00078e00ff */
[----:B------:R-:W-:Y:S01]  /*15c0*/  SHF.R.U32.HI R4, RZ, R5, R4 ;  /* 0x00000005ff047219 */ /* 0x000fe20000011604 */
[----:B--2---:R-:W-:Y:S01]  /*15d0*/  IMAD.HI.U32 R3, R20, R3, RZ ;  /* 0x0000000314037227 */ /* 0x004fe200078e00ff */
[----:B------:R-:W-:-:S04]  /*15e0*/  ISETP.NE.AND P0, PT, R2, 0x1, PT ;  /* 0x000000010200780c */ /* 0x000fc80003f05270 */
[----:B---3--:R-:W-:-:S04]  /*15f0*/  SHF.R.U32.HI R3, RZ, R6, R3 ;  /* 0x00000006ff037219 */ /* 0x008fc80000011603 */
[----:B------:R-:W-:Y:S02]  /*1600*/  SEL R3, R20, R3, !P0 ;  /* 0x0000000314037207 */ /* 0x000fe40004000000 */
[----:B----4-:R-:W-:-:S04]  /*1610*/  ISETP.NE.AND P1, PT, R12, 0x1, PT ;  /* 0x000000010c00780c */ /* 0x010fc80003f25270 */
[----:B------:R-:W-:-:S05]  /*1620*/  SEL R6, R21, R4, !P1 ;  /* 0x0000000415067207 */ /* 0x000fca0004800000 */
[----:B------:R-:W-:Y:S02]  /*1630*/  IMAD.IADD R4, R3, 0x1, -R6 ;  /* 0x0000000103047824 */ /* 0x000fe400078e0a06 */
[----:B------:R-:W-:Y:S02]  /*1640*/  IMAD.IADD R3, R6, 0x1, -R3 ;  /* 0x0000000106037824 */ /* 0x000fe400078e0a03 */
[----:B------:R-:W-:Y:S02]  /*1650*/  IMAD R21, R4, R12, R21 ;  /* 0x0000000c04157224 */ /* 0x000fe400078e0215 */
[----:B------:R-:W-:Y:S02]  /*1660*/  IMAD R20, R3, R2, R20 ;  /* 0x0000000203147224 */ /* 0x000fe400078e0214 */
.L_x_20:
[----:B------:R-:W-:Y:S05]  /*1670*/  BRA.U !UP1, `(.L_x_21) ;  /* 0x00000001090c7547 */ /* 0x000fea000b800000 */
[----:B------:R-:W-:Y:S01]  /*1680*/  UCGABAR_WAIT ;  /* 0x0000000000007dc7 */ /* 0x000fe20008000000 */
[----:B------:R-:W-:Y:S01]  /*1690*/  CCTL.IVALL ;  /* 0x00000000ff00798f */ /* 0x000fe20002000000 */
[----:B------:R-:W-:Y:S05]  /*16a0*/  BRA `(.L_x_22) ;  /* 0x0000000000047947 */ /* 0x000fea0003800000 */
.L_x_21:
[----:B------:R-:W-:Y:S06]  /*16b0*/  BAR.SYNC.DEFER_BLOCKING 0x0 ;  /* 0x0000000000007b1d */ /* 0x000fec0000010000 */
.L_x_22:
[----:B------:R-:W-:Y:S05]  /*16c0*/  BRA.U UP2, `(.L_x_23) ;  /* 0x0000001502ec7547 */ /* 0x000fea000b800000 */
[----:B------:R-:W1:Y:S01]  /*16d0*/  LDCU UR4, c[0x0][0x38c] ;  /* 0x00007180ff0477ac */ /* 0x000e620008000800 */
[----:B------:R-:W2:Y:S01]  /*16e0*/  LDC R9, c[0x0][0x370] ;  /* 0x0000dc00ff097b82 */ /* 0x000ea20000000800 */
[----:B------:R-:W-:Y:S01]  /*16f0*/  IMAD.SHL.U32 R16, R11, 0x40, RZ ;  /* 0x000000400b107824 */ /* 0x000fe200078e00ff */
[----:B------:R-:W-:Y:S01]  /*1700*/  PLOP3.LUT P1, PT, PT, PT, UP5, 0x80, 0x8 ;  /* 0x000000000008781c */ /* 0x000fe20003f2f058 */
[----:B------:R-:W-:Y:S01]  /*1710*/  HFMA2 R12, -RZ, RZ, 0, 0 ;  /* 0x00000000ff0c7431 */ /* 0x000fe200000001ff */
[----:B------:R-:W-:Y:S01]  /*1720*/  UISETP.NE.AND UP1, UPT, UR10, URZ, UPT ;  /* 0x000000ff0a00728c */ /* 0x000fe2000bf25270 */
[----:B------:R-:W-:Y:S01]  /*1730*/  ISETP.NE.AND P4, PT, R10, RZ, P5 ;  /* 0x000000ff0a00720c */ /* 0x000fe20002f85270 */
[----:B------:R-:W-:Y:S01]  /*1740*/  IMAD.MOV.U32 R15, RZ, RZ, 0x1 ;  /* 0x00000001ff0f7424 */ /* 0x000fe200078e00ff */
[----:B------:R-:W-:Y:S01]  /*1750*/  PLOP3.LUT P1, PT, P1, PT, PT, 0x8, 0x80 ;  /* 0x000000000080781c */ /* 0x000fe20000f2e170 */
[----:B------:R-:W3:Y:S01]  /*1760*/  LDC R0, c[0x0][0x374] ;  /* 0x0000dd00ff007b82 */ /* 0x000ee20000000800 */
[----:B------:R-:W-:Y:S01]  /*1770*/  IMAD.MOV.U32 R14, RZ, RZ, RZ ;  /* 0x000000ffff0e7224 */ /* 0x000fe200078e00ff */
[----:B------:R-:W-:Y:S01]  /*1780*/  MOV R8, 0x1 ;  /* 0x0000000100087802 */ /* 0x000fe20000000f00 */
[----:B------:R-:W-:Y:S01]  /*1790*/  IMAD.MOV.U32 R10, RZ, RZ, RZ ;  /* 0x000000ffff0a7224 */ /* 0x000fe200078e00ff */
[----:B------:R-:W-:Y:S01]  /*17a0*/  LOP3.LUT R16, R16, 0x40, RZ, 0xc0, !PT ;  /* 0x0000004010107812 */ /* 0x000fe200078ec0ff */
[----:B------:R-:W4:Y:S01]  /*17b0*/  LDCU.64 UR14, c[0x0][0x348] ;  /* 0x00006900ff0e77ac */ /* 0x000f220008000a00 */
[----:B-1----:R-:W-:-:S02]  /*17c0*/  UIADD3 UR5, UPT, UPT, UR4, 0x3f, URZ ;  /* 0x0000003f04057890 */ /* 0x002fc4000fffe0ff */
[----:B------:R-:W-:Y:S02]  /*17d0*/  USEL UR22, UR6, 0x2, UP1 ;  /* 0x0000000206167887 */ /* 0x000fe40008800000 */
[----:B------:R-:W-:Y:S01]  /*17e0*/  USHF.R.S32.HI UR7, URZ, 0x1f, UR5 ;  /* 0x0000001fff077899 */ /* 0x000fe20008011405 */
[----:B------:R-:W-:-:S03]  /*17f0*/  UMOV UR23, URZ ;  /* 0x000000ff00177c82 */ /* 0x000fc60008000000 */
[----:B------:R-:W-:Y:S02]  /*1800*/  ULEA.HI UR7, UR7, UR5, URZ, 0x6 ;  /* 0x0000000507077291 */ /* 0x000fe4000f8f30ff */
[----:B------:R-:W-:Y:S02]  /*1810*/  UIADD3 UR5, UPT, UPT, UR4, -0x1, URZ ;  /* 0xffffffff04057890 */ /* 0x000fe4000fffe0ff */
[----:B------:R-:W-:Y:S02]  /*1820*/  USHF.R.S32.HI UR7, URZ, 0x6, UR7 ;  /* 0x00000006ff077899 */ /* 0x000fe40008011407 */
[----:B------:R-:W-:Y:S02]  /*1830*/  UISETP.GE.U32.AND UP2, UPT, UR5, -0x7f, UPT ;  /* 0xffffff810500788c */ /* 0x000fe4000bf46070 */
[----:B------:R-:W-:Y:S02]  /*1840*/  UISETP.LT.U32.AND UP0, UPT, UR7, 0xd, UPT ;  /* 0x0000000d0700788c */ /* 0x000fe4000bf01070 */
[----:B------:R-:W-:-:S02]  /*1850*/  UIADD3 UR4, UPT, UPT, UR4, 0x7e, URZ ;  /* 0x0000007e04047890 */ /* 0x000fc4000fffe0ff */
[----:B------:R-:W-:-:S04]  /*1860*/  USEL UR5, UR7, 0xd, UP0 ;  /* 0x0000000d07057887 */ /* 0x000fc80008000000 */
[----:B------:R-:W-:Y:S02]  /*1870*/  UIADD3 UR21, UPT, UPT, UR5, -0x1, URZ ;  /* 0xffffffff05157890 */ /* 0x000fe4000fffe0ff */
[----:B------:R-:W-:Y:S02]  /*1880*/  @UP2 UIADD3 UR21, UPT, UPT, UR5, URZ, URZ ;  /* 0x000000ff05152290 */ /* 0x000fe4000fffe0ff */
[----:B------:R-:W-:Y:S02]  /*1890*/  UIADD3 UR24, UPT, UPT, UR7, -UR5, URZ ;  /* 0x8000000507187290 */ /* 0x000fe4000fffe0ff */
[----:B------:R-:W-:Y:S02]  /*18a0*/  UIADD3 UR13, UPT, UPT, UR21, 0x1, URZ ;  /* 0x00000001150d7890 */ /* 0x000fe4000fffe0ff */
[----:B--2-4-:R-:W-:-:S12]  /*18b0*/  UIADD3 UR21, UPT, UPT, -UR21, URZ, URZ ;  /* 0x000000ff15157290 */ /* 0x014fd8000fffe1ff */
.L_x_43:
[----:B------:R-:W-:Y:S01]  /*18c0*/  UISETP.NE.AND UP0, UPT, UR37, URZ, UPT ;  /* 0x000000ff2500728c */ /* 0x000fe2000bf05270 */
[----:B------:R-:W1:Y:S08]  /*18d0*/  S2UR UR37, SR_CgaCtaId ;  /* 0x00000000002579c3 */ /* 0x000e700000008800 */
[----:B------:R-:W-:Y:S05]  /*18e0*/  BRA.U UP0, `(.L_x_24) ;  /* 0x0000000100347547 */ /* 0x000fea000b800000 */
[----:B------:R-:W2:Y:S01]  /*18f0*/  S2R R2, SR_CgaCtaId ;  /* 0x0000000000027919 */ /* 0x000ea20000008800 */
[----:B------:R-:W-:-:S04]  /*1900*/  MOV R3, 0x400 ;  /* 0x0000040000037802 */ /* 0x000fc80000000f00 */
[----:B--2---:R-:W-:Y:S02]  /*1910*/  LEA R3, R2, R3, 0x18 ;  /* 0x0000000302037211 */ /* 0x004fe400078ec0ff */
[----:B------:R-:W-:-:S03]  /*1920*/  SHF.L.U32 R2, R8, 0x1f, RZ ;  /* 0x0000001f08027819 */ /* 0x000fc600000006ff */
[----:B------:R-:W-:-:S04]  /*1930*/  IMAD R3, R10, 0x8, R3 ;  /* 0x000000080a037824 */ /* 0x000fc800078e0203 */
[----:B------:R-:W2:Y:S02]  /*1940*/  SYNCS.PHASECHK.TRANS64.TRYWAIT P0, [R3+URZ+0x190], R2 ;  /* 0x00019002030075a7 */ /* 0x000ea400080011ff */
[----:B--2---:R-:W-:Y:S05]  /*1950*/  @!P0 BRA `(.L_x_25) ;  /* 0x0000007400448947 */ /* 0x004fea0003800000 */
.L_x_159:
[----:B------:R-:W-:Y:S01]  /*1960*/  VIADD R10, R10, 0x1 ;  /* 0x000000010a0a7836 */ /* 0x000fe20000000000 */
[----:B------:R2:W-:Y:S04]  /*1970*/  SYNCS.ARRIVE.TRANS64.A1T0 RZ, [R3+URZ+0x180], RZ ;  /* 0x000180ff03ff79a7 */ /* 0x0005e800081000ff */
[----:B------:R-:W-:-:S04]  /*1980*/  ISETP.NE.AND P0, PT, R10, 0x2, PT ;  /* 0x000000020a00780c */ /* 0x000fc80003f05270 */
[----:B------:R-:W-:Y:S02]  /*1990*/  SEL R10, R10, RZ, P0 ;  /* 0x000000ff0a0a7207 */ /* 0x000fe40000000000 */
[----:B--2---:R-:W-:-:S04]  /*19a0*/  SEL R3, RZ, 0x1, P0 ;  /* 0x00000001ff037807 */ /* 0x004fc80000000000 */
[----:B------:R-:W-:-:S07]  /*19b0*/  LOP3.LUT R8, R8, R3, RZ, 0x3c, !PT ;  /* 0x0000000308087212 */ /* 0x000fce00078e3cff */
.L_x_24:
[----:B------:R-:W-:Y:S01]  /*19c0*/  UMOV UR6, 0x400 ;  /* 0x0000040000067882 */ /* 0x000fe20000000000 */
[----:B------:R-:W-:Y:S01]  /*19d0*/  LEA.HI R3, R21, R21, RZ, 0x1 ;  /* 0x0000001515037211 */ /* 0x000fe200078f08ff */
[----:B-1----:R-:W-:Y:S01]  /*19e0*/  ULEA UR6, UR37, UR6, 0x18 ;  /* 0x0000000625067291 */ /* 0x002fe2000f8ec0ff */
[----:B------:R-:W-:Y:S01]  /*19f0*/  SHF.L.U32 R2, R15, 0x1f, RZ ;  /* 0x0000001f0f027819 */ /* 0x000fe200000006ff */
[----:B------:R-:W-:Y:S01]  /*1a00*/  UISETP.GE.U32.AND UP0, UPT, UR4, 0x7f, UPT ;  /* 0x0000007f0400788c */ /* 0x000fe2000bf06070 */
[C---:B------:R-:W-:Y:S01]  /*1a10*/  R2UR UR9, R16.reuse ;  /* 0x00000000100972ca */ /* 0x040fe200000e0000 */
[----:B------:R-:W-:Y:S01]  /*1a20*/  ULEA UR8, UR23, UR6, 0x3 ;  /* 0x0000000617087291 */ /* 0x000fe2000f8e18ff */
[----:B------:R-:W-:Y:S01]  /*1a30*/  IMAD.SHL.U32 R3, R3, 0x40, RZ ;  /* 0x0000004003037824 */ /* 0x000fe200078e00ff */
[----:B------:R-:W-:Y:S01]  /*1a40*/  R2UR UR11, R16 ;  /* 0x00000000100b72ca */ /* 0x000fe200000e0000 */
[----:B------:R-:W-:-:S03]  /*1a50*/  UMOV UR25, URZ ;  /* 0x000000ff00197c82 */ /* 0x000fc60008000000 */
[----:B------:R-:W-:-:S03]  /*1a60*/  R2UR UR35, R3 ;  /* 0x00000000032372ca */ /* 0x000fc600000e0000 */
[----:B------:R1:W2:Y:S01]  /*1a70*/  SYNCS.PHASECHK.TRANS64.TRYWAIT P0, [UR8+0x68], R2 ;  /* 0x00006802ff0075a7 */ /* 0x0002a20008001108 */
[----:B------:R-:W-:-:S09]  /*1a80*/  R2UR UR8, R20 ;  /* 0x00000000140872ca */ /* 0x000fd200000e0000 */
[----:B------:R-:W-:-:S04]  /*1a90*/  ULOP3.LUT UR35, UR9, 0xffffff80, UR35, 0xf8, !UPT ;  /* 0xffffff8009237892 */ /* 0x000fc8000f8ef823 */
[----:B------:R-:W-:Y:S01]  /*1aa0*/  ULEA UR11, UR8, UR11, 0x7 ;  /* 0x0000000b080b7291 */ /* 0x000fe2000f8e38ff */
[----:B------:R-:W-:Y:S11]  /*1ab0*/  BRA.U !UP0, `(.L_x_26) ;  /* 0x0000000108bc7547 */ /* 0x000ff6000b800000 */
[----:B------:R-:W-:Y:S01]  /*1ac0*/  UMOV UR16, UR21 ;  /* 0x0000001500107c82 */ /* 0x000fe20008000000 */
[----:B------:R-:W-:Y:S01]  /*1ad0*/  UMOV UR17, UR23 ;  /* 0x0000001700117c82 */ /* 0x000fe20008000000 */
[----:B------:R-:W-:-:S05]  /*1ae0*/  UMOV UR34, URZ ;  /* 0x000000ff00227c82 */ /* 0x000fca0008000000 */
.L_x_32:
[----:B------:R-:W-:Y:S01]  /*1af0*/  ULEA UR33, UR17, UR6, 0x3 ;  /* 0x0000000611217291 */ /* 0x000fe2000f8e18ff */
[----:B------:R-:W-:Y:S01]  /*1b00*/  @P5 MOV R3, 0x8000 ;  /* 0x0000800000035802 */ /* 0x000fe20000000f00 */
[----:B-12-4-:R-:W-:Y:S10]  /*1b10*/  @P0 BRA `(.L_x_27) ;  /* 0x00000000000c0947 */ /* 0x016ff40003800000 */
[----:B------:R-:W-:-:S04]  /*1b20*/  SHF.L.U32 R5, R15, 0x1f, RZ ;  /* 0x0000001f0f057819 */ /* 0x000fc800000006ff */
[----:B------:R-:W2:Y:S02]  /*1b30*/  SYNCS.PHASECHK.TRANS64.TRYWAIT P0, [UR33+0x68], R5 ;  /* 0x00006805ff0075a7 */ /* 0x000ea40008001121 */
[----:B--2---:R-:W-:Y:S05]  /*1b40*/  @!P0 BRA `(.L_x_28) ;  /* 0x0000007000dc8947 */ /* 0x004fea0003800000 */
.L_x_27:
[----:B------:R2:W-:Y:S01]  /*1b50*/  @P5 SYNCS.ARRIVE.TRANS64 RZ, [UR33], R3 ;  /* 0x00000003ffff59a7 */ /* 0x0005e20008000021 */
[----:B------:R-:W-:Y:S02]  /*1b60*/  ULOP3.LUT UR8, UR22, 0x2, URZ, 0xfc, !UPT ;  /* 0x0000000216087892 */ /* 0x000fe4000f8efcff */
[----:B------:R-:W-:Y:S02]  /*1b70*/  UIADD3 UR16, UPT, UPT, UR16, 0x1, URZ ;  /* 0x0000000110107890 */ /* 0x000fe4000fffe0ff */
[----:B------:R-:W-:Y:S02]  /*1b80*/  UISETP.NE.AND UP0, UPT, UR8, 0x2, UPT ;  /* 0x000000020800788c */ /* 0x000fe4000bf05270 */
[----:B------:R-:W-:-:S07]  /*1b90*/  UISETP.NE.AND UP2, UPT, UR16, 0x1, UPT ;  /* 0x000000011000788c */ /* 0x000fce000bf45270 */
[----:B------:R-:W-:Y:S05]  /*1ba0*/  BRA.U UP0, `(.L_x_29) ;  /* 0x0000000100047547 */ /* 0x000fea000b800000 */
[----:B------:R-:W-:Y:S05]  /*1bb0*/  BPT.TRAP 0x1 ;  /* 0x000000040000795c */ /* 0x000fea0000300000 */
.L_x_29:
[----:B------:R-:W-:Y:S04]  /*1bc0*/  BSSY.RECONVERGENT B0, `(.L_x_30) ;  /* 0x0000003000007945 */ /* 0x000fe80003800200 */
[----:B------:R-:W-:Y:S05]  /*1bd0*/  @!P4 BRA `(.L_x_31) ;  /* 0x000000000004c947 */ /* 0x000fea0003800000 */
[----:B------:R-:W-:Y:S05]  /*1be0*/  BPT.TRAP 0x1 ;  /* 0x000000040000795c */ /* 0x000fea0000300000 */
.L_x_31:
[----:B------:R-:W-:Y:S05]  /*1bf0*/  BSYNC.RECONVERGENT B0 ;  /* 0x0000000000007941 */ /* 0x000fea0003800200 */
.L_x_30:
[----:B------:R-:W-:Y:S02]  /*1c00*/  UIADD3 UR23, UPT, UPT, UR17, 0x1, URZ ;  /* 0x0000000111177890 */ /* 0x000fe4000fffe0ff */
[----:B------:R-:W-:Y:S02]  /*1c10*/  UIADD3 UR28, UP1, UPT, UR14, 0x80, URZ ;  /* 0x000000800e1c7890 */ /* 0x000fe4000ff3e0ff */
[----:B------:R-:W-:Y:S02]  /*1c20*/  UISETP.NE.AND UP0, UPT, UR23, 0xd, UPT ;  /* 0x0000000d1700788c */ /* 0x000fe4000bf05270 */
[----:B------:R-:W-:Y:S02]  /*1c30*/  ULOP3.LUT UR33, UR33, 0xfefffff8, URZ, 0xc0, !UPT ;  /* 0xfefffff821217892 */ /* 0x000fe4000f8ec0ff */
[----:B------:R-:W-:Y:S02]  /*1c40*/  USEL UR9, URZ, 0x1, UP0 ;  /* 0x00000001ff097887 */ /* 0x000fe40008000000 */
[----:B------:R-:W-:-:S02]  /*1c50*/  USEL UR23, UR23, URZ, UP0 ;  /* 0x000000ff17177287 */ /* 0x000fc40008000000 */
[----:B------:R-:W-:Y:S02]  /*1c60*/  UIADD3 UR26, UP0, UPT, UR14, 0x180, URZ ;  /* 0x000001800e1a7890 */ /* 0x000fe4000ff1e0ff */
[----:B------:R-:W-:Y:S01]  /*1c70*/  ULEA UR8, UR23, UR6, 0x3 ;  /* 0x0000000617087291 */ /* 0x000fe2000f8e18ff */
[----:B------:R-:W-:Y:S01]  /*1c80*/  LOP3.LUT R15, R15, UR9, RZ, 0x3c, !PT ;  /* 0x000000090f0f7c12 */ /* 0x000fe2000f8e3cff */
[----:B------:R-:W-:Y:S02]  /*1c90*/  UIADD3.X UR29, UPT, UPT, URZ, UR15, URZ, UP1, !UPT ;  /* 0x0000000fff1d7290 */ /* 0x000fe40008ffe4ff */
[----:B------:R-:W-:Y:S01]  /*1ca0*/  UIADD3.X UR27, UPT, UPT, URZ, UR15, URZ, UP0, !UPT ;  /* 0x0000000fff1b7290 */ /* 0x000fe200087fe4ff */
[----:B-1----:R-:W-:Y:S01]  /*1cb0*/  SHF.L.U32 R2, R15, 0x1f, RZ ;  /* 0x0000001f0f027819 */ /* 0x002fe200000006ff */
[----:B------:R-:W-:Y:S01]  /*1cc0*/  UMOV UR18, 0x0 ;  /* 0x0000000000127882 */ /* 0x000fe20000000000 */
[----:B------:R-:W-:Y:S01]  /*1cd0*/  UMOV UR19, 0x10000000 ;  /* 0x1000000000137882 */ /* 0x000fe20000000000 */
[----:B------:R-:W-:Y:S01]  /*1ce0*/  UMOV UR10, UR34 ;  /* 0x00000022000a7c82 */ /* 0x000fe20008000000 */
[----:B------:R4:W1:Y:S01]  /*1cf0*/  SYNCS.PHASECHK.TRANS64.TRYWAIT P0, [UR8+0x68], R2 ;  /* 0x00006802ff0075a7 */ /* 0x0008620008001108 */
[----:B------:R-:W-:Y:S01]  /*1d00*/  ULEA UR8, UR17, UR6, 0xd ;  /* 0x0000000611087291 */ /* 0x000fe2000f8e68ff */
[----:B------:R-:W-:Y:S01]  /*1d10*/  UMOV UR12, UR36 ;  /* 0x00000024000c7c82 */ /* 0x000fe20008000000 */
[----:B------:R-:W-:-:S02]  /*1d20*/  UMOV UR9, UR33 ;  /* 0x0000002100097c82 */ /* 0x000fc40008000000 */
[----:B------:R-:W-:Y:S02]  /*1d30*/  UIADD3 UR32, UPT, UPT, UR8, 0x4300, URZ ;  /* 0x0000430008207890 */ /* 0x000fe4000fffe0ff */
[----:B------:R-:W-:Y:S01]  /*1d40*/  UIADD3 UR8, UPT, UPT, UR8, 0x1e300, URZ ;  /* 0x0001e30008087890 */ /* 0x000fe2000fffe0ff */
[----:B------:R-:W-:Y:S01]  /*1d50*/  UMOV UR25, UR13 ;  /* 0x0000000d00197c82 */ /* 0x000fe20008000000 */
[----:B------:R-:W-:-:S05]  /*1d60*/  UMOV UR17, UR23 ;  /* 0x0000001700117c82 */ /* 0x000fca0008000000 */
[----:B------:R2:W-:Y:S02]  /*1d70*/  UTMALDG.3D.2CTA [UR32], [UR28], desc[UR18] ;  /* 0x000012201c0075b4 */ /* 0x0005e40008211000 */
[----:B------:R4:W-:Y:S01]  /*1d80*/  UTMALDG.3D.2CTA [UR8], [UR26], desc[UR18] ;  /* 0x000012081a0075b4 */ /* 0x0009e20008211000 */
[----:B--2---:R-:W-:Y:S01]  /*1d90*/  UIADD3 UR34, UPT, UPT, UR34, 0x40, URZ ;  /* 0x0000004022227890 */ /* 0x004fe2000fffe0ff */
[----:B------:R-:W-:Y:S11]  /*1da0*/  BRA.U UP2, `(.L_x_32) ;  /* 0xfffffffd02507547 */ /* 0x000ff6000b83ffff */
.L_x_26:
[----:B----4-:R-:W-:Y:S01]  /*1db0*/  ULEA UR8, UR23, UR6, 0x3 ;  /* 0x0000000617087291 */ /* 0x010fe2000f8e18ff */
[----:B-1----:R-:W-:Y:S01]  /*1dc0*/  SHF.L.U32 R2, R15, 0x1f, RZ ;  /* 0x0000001f0f027819 */ /* 0x002fe200000006ff */
[----:B------:R-:W-:Y:S01]  /*1dd0*/  @!P1 SYNCS.ARRIVE.TRANS64.A1T0 RZ, [UR6+0x118], RZ ;  /* 0x000118ffffff99a7 */ /* 0x000fe20008100006 */
[----:B------:R-:W-:-:S06]  /*1de0*/  UISETP.GT.AND UP0, UPT, UR7, UR5, UPT ;  /* 0x000000050700728c */ /* 0x000fcc000bf04270 */
[----:B--2---:R1:W2:Y:S03]  /*1df0*/  SYNCS.PHASECHK.TRANS64.TRYWAIT P0, [UR8+0x68], R2 ;  /* 0x00006802ff0075a7 */ /* 0x0042a60008001108 */
[----:B------:R-:W-:Y:S05]  /*1e00*/  BRA.U !UP0, `(.L_x_33) ;  /* 0x0000000108bc7547 */ /* 0x000fea000b800000 */
[----:B------:R-:W-:Y:S01]  /*1e10*/  UIADD3 UR26, UPT, UPT, UR24, UR25, URZ ;  /* 0x00000019181a7290 */ /* 0x000fe2000fffe0ff */
[----:B------:R-:W-:-:S11]  /*1e20*/  UMOV UR27, UR23 ;  /* 0x00000017001b7c82 */ /* 0x000fd60008000000 */
.L_x_39:
[----:B------:R-:W-:Y:S01]  /*1e30*/  ULEA UR17, UR27, UR6, 0x3 ;  /* 0x000000061b117291 */ /* 0x000fe2000f8e18ff */
[----:B--2---:R-:W-:Y:S01]  /*1e40*/  @P5 MOV R3, 0x8000 ;  /* 0x0000800000035802 */ /* 0x004fe20000000f00 */
[----:B-12---:R-:W-:Y:S10]  /*1e50*/  @P0 BRA `(.L_x_34) ;  /* 0x00000000000c0947 */ /* 0x006ff40003800000 */
[----:B------:R-:W-:-:S04]  /*1e60*/  SHF.L.U32 R5, R15, 0x1f, RZ ;  /* 0x0000001f0f057819 */ /* 0x000fc800000006ff */
[----:B------:R-:W2:Y:S02]  /*1e70*/  SYNCS.PHASECHK.TRANS64.TRYWAIT P0, [UR17+0x68], R5 ;  /* 0x00006805ff0075a7 */ /* 0x000ea40008001111 */
[----:B--2---:R-:W-:Y:S05]  /*1e80*/  @!P0 BRA `(.L_x_35) ;  /* 0x0000007000248947 */ /* 0x004fea0003800000 */
.L_x_34:
[----:B------:R2:W-:Y:S01]  /*1e90*/  @P5 SYNCS.ARRIVE.TRANS64 RZ, [UR17], R3 ;  /* 0x00000003ffff59a7 */ /* 0x0005e20008000011 */
[----:B------:R-:W-:-:S04]  /*1ea0*/  ULOP3.LUT UR8, UR22, 0x2, URZ, 0xfc, !UPT ;  /* 0x0000000216087892 */ /* 0x000fc8000f8efcff */
[----:B------:R-:W-:-:S09]  /*1eb0*/  UISETP.NE.AND UP0, UPT, UR8, 0x2, UPT ;  /* 0x000000020800788c */ /* 0x000fd2000bf05270 */
[----:B------:R-:W-:Y:S05]  /*1ec0*/  BRA.U UP0, `(.L_x_36) ;  /* 0x0000000100047547 */ /* 0x000fea000b800000 */
[----:B------:R-:W-:Y:S05]  /*1ed0*/  BPT.TRAP 0x1 ;  /* 0x000000040000795c */ /* 0x000fea0000300000 */
.L_x_36:
[----:B------:R-:W-:Y:S04]  /*1ee0*/  BSSY.RECONVERGENT B0, `(.L_x_37) ;  /* 0x0000003000007945 */ /* 0x000fe80003800200 */
[----:B------:R-:W-:Y:S05]  /*1ef0*/  @!P4 BRA `(.L_x_38) ;  /* 0x000000000004c947 */ /* 0x000fea0003800000 */
[----:B------:R-:W-:Y:S05]  /*1f00*/  BPT.TRAP 0x1 ;  /* 0x000000040000795c */ /* 0x000fea0000300000 */
.L_x_38:
[----:B------:R-:W-:Y:S05]  /*1f10*/  BSYNC.RECONVERGENT B0 ;  /* 0x0000000000007941 */ /* 0x000fea0003800200 */
.L_x_37:
[----:B------:R-:W-:Y:S02]  /*1f20*/  UIADD3 UR23, UPT, UPT, UR27, 0x1, URZ ;  /* 0x000000011b177890 */ /* 0x000fe4000fffe0ff */
[----:B------:R-:W-:Y:S02]  /*1f30*/  UIADD3 UR32, UP1, UPT, UR14, 0x80, URZ ;  /* 0x000000800e207890 */ /* 0x000fe4000ff3e0ff */
[----:B------:R-:W-:Y:S02]  /*1f40*/  UISETP.NE.AND UP0, UPT, UR23, 0xd, UPT ;  /* 0x0000000d1700788c */ /* 0x000fe4000bf05270 */
[----:B------:R-:W-:Y:S02]  /*1f50*/  USHF.L.U32 UR18, UR25, 0x6, URZ ;  /* 0x0000000619127899 */ /* 0x000fe400080006ff */
[----:B------:R-:W-:Y:S02]  /*1f60*/  USEL UR9, URZ, 0x1, UP0 ;  /* 0x00000001ff097887 */ /* 0x000fe40008000000 */
[----:B------:R-:W-:-:S02]  /*1f70*/  USEL UR23, UR23, URZ, UP0 ;  /* 0x000000ff17177287 */ /* 0x000fc40008000000 */
[----:B------:R-:W-:Y:S02]  /*1f80*/  UIADD3 UR30, UP0, UPT, UR14, 0x180, URZ ;  /* 0x000001800e1e7890 */ /* 0x000fe4000ff1e0ff */
[----:B------:R-:W-:Y:S01]  /*1f90*/  ULEA UR8, UR23, UR6, 0x3 ;  /* 0x0000000617087291 */ /* 0x000fe2000f8e18ff */
[----:B------:R-:W-:Y:S01]  /*1fa0*/  LOP3.LUT R15, R15, UR9, RZ, 0x3c, !PT ;  /* 0x000000090f0f7c12 */ /* 0x000fe2000f8e3cff */
[----:B------:R-:W-:Y:S02]  /*1fb0*/  ULOP3.LUT UR17, UR17, 0xfefffff8, URZ, 0xc0, !UPT ;  /* 0xfefffff811117892 */ /* 0x000fe4000f8ec0ff */
[----:B------:R-:W-:Y:S01]  /*1fc0*/  UIADD3.X UR33, UPT, UPT, URZ, UR15, URZ, UP1, !UPT ;  /* 0x0000000fff217290 */ /* 0x000fe20008ffe4ff */
[----:B-1----:R-:W-:Y:S01]  /*1fd0*/  SHF.L.U32 R2, R15, 0x1f, RZ ;  /* 0x0000001f0f027819 */ /* 0x002fe200000006ff */
[----:B------:R-:W-:Y:S01]  /*1fe0*/  UIADD3.X UR31, UPT, UPT, URZ, UR15, URZ, UP0, !UPT ;  /* 0x0000000fff1f7290 */ /* 0x000fe200087fe4ff */
[----:B------:R-:W-:Y:S02]  /*1ff0*/  UMOV UR28, 0x0 ;  /* 0x00000000001c7882 */ /* 0x000fe40000000000 */
[----:B------:R4:W1:Y:S01]  /*2000*/  SYNCS.PHASECHK.TRANS64.TRYWAIT P0, [UR8+0x68], R2 ;  /* 0x00006802ff0075a7 */ /* 0x0008620008001108 */
[----:B------:R-:W-:Y:S01]  /*2010*/  ULEA UR8, UR27, UR6, 0xd ;  /* 0x000000061b087291 */ /* 0x000fe2000f8e68ff */
[----:B------:R-:W-:Y:S01]  /*2020*/  UMOV UR29, 0x10000000 ;  /* 0x10000000001d7882 */ /* 0x000fe20000000000 */
[----:B------:R-:W-:-:S02]  /*2030*/  UMOV UR19, UR35 ;  /* 0x0000002300137c82 */ /* 0x000fc40008000000 */
[----:B------:R-:W-:Y:S02]  /*2040*/  UIADD3 UR16, UPT, UPT, UR8, 0x4300, URZ ;  /* 0x0000430008107890 */ /* 0x000fe4000fffe0ff */
[----:B------:R-:W-:Y:S01]  /*2050*/  UIADD3 UR8, UPT, UPT, UR8, 0x1e300, URZ ;  /* 0x0001e30008087890 */ /* 0x000fe2000fffe0ff */
[----:B------:R-:W-:Y:S01]  /*2060*/  UMOV UR20, UR36 ;  /* 0x0000002400147c82 */ /* 0x000fe20008000000 */
[----:B------:R-:W-:Y:S01]  /*2070*/  UMOV UR12, UR36 ;  /* 0x00000024000c7c82 */ /* 0x000fe20008000000 */
[----:B------:R-:W-:Y:S01]  /*2080*/  UMOV UR9, UR17 ;  /* 0x0000001100097c82 */ /* 0x000fe20008000000 */
[----:B------:R-:W-:Y:S01]  /*2090*/  UMOV UR10, UR18 ;  /* 0x00000012000a7c82 */ /* 0x000fe20008000000 */
[----:B------:R-:W-:Y:S02]  /*20a0*/  UIADD3 UR25, UPT, UPT, UR25, 0x1, URZ ;  /* 0x0000000119197890 */ /* 0x000fe4000fffe0ff */
[----:B------:R4:W-:Y:S01]  /*20b0*/  UTMALDG.3D.2CTA [UR16], [UR32], desc[UR28] ;  /* 0x00001c10200075b4 */ /* 0x0009e20008211000 */
[----:B------:R-:W-:Y:S01]  /*20c0*/  UMOV UR27, UR23 ;  /* 0x00000017001b7c82 */ /* 0x000fe20008000000 */
[----:B------:R-:W-:Y:S01]  /*20d0*/  UISETP.NE.AND UP0, UPT, UR25, UR26, UPT ;  /* 0x0000001a1900728c */ /* 0x000fe2000bf05270 */
[----:B------:R4:W-:Y:S08]  /*20e0*/  UTMALDG.3D.2CTA [UR8], [UR30], desc[UR28] ;  /* 0x00001c081e0075b4 */ /* 0x0009f00008211000 */
[----:B----4-:R-:W-:Y:S05]  /*20f0*/  BRA.U UP0, `(.L_x_39) ;  /* 0xfffffffd004c7547 */ /* 0x010fea000b83ffff */
.L_x_33:
[----:B-1----:R-:W-:Y:S01]  /*2100*/  LEA R2, R14, UR6, 0x3 ;  /* 0x000000060e027c11 */ /* 0x002fe2000f8e18ff */
[----:B------:R-:W-:Y:S01]  /*2110*/  NOP ;  /* 0x0000000000007918 */ /* 0x000fe20000000000 */
[----:B--2---:R-:W-:Y:S02]  /*2120*/  SHF.L.U32 R3, R12, 0x1f, RZ ;  /* 0x0000001f0c037819 */ /* 0x004fe400000006ff */
[----:B------:R-:W-:Y:S02]  /*2130*/  LEA R4, R14, UR6, 0x4 ;  /* 0x000000060e047c11 */ /* 0x000fe4000f8e20ff */
[----:B------:R-:W1:Y:S02]  /*2140*/  SYNCS.PHASECHK.TRANS64.TRYWAIT P0, [R2+URZ+0x120], R3 ;  /* 0x00012003020075a7 */ /* 0x000e6400080011ff */
[----:B-1----:R-:W-:Y:S05]  /*2150*/  @!P0 BRA `(.L_x_40) ;  /* 0x0000006c00888947 */ /* 0x002fea0003800000 */
.L_x_162:
[----:B------:R-:W2:Y:S01]  /*2160*/  LDS.128 R4, [R4+0x1b0] ;  /* 0x0001b00004047984 */ /* 0x000ea20000000c00 */
[----:B------:R-:W-:Y:S01]  /*2170*/  ISETP.GE.AND P0, PT, R26, 0x1, PT ;  /* 0x000000011a00780c */ /* 0x000fe20003f06270 */
[----:B-1----:R-:W-:Y:S01]  /*2180*/  VIADD R2, R2, 0x130 ;  /* 0x0000013002027836 */ /* 0x002fe20000000000 */
[----:B------:R-:W-:Y:S01]  /*2190*/  @!PT LDS RZ, [RZ] ;  /* 0x00000000fffff984 */ /* 0x000fe20000000800 */
[----:B------:R-:W-:Y:S01]  /*21a0*/  @!PT LDS RZ, [RZ] ;  /* 0x00000000fffff984 */ /* 0x000fe20000000800 */
[----:B------:R-:W-:Y:S01]  /*21b0*/  @!PT LDS RZ, [RZ] ;  /* 0x00000000fffff984 */ /* 0x000fe20000000800 */
[----:B------:R-:W-:Y:S01]  /*21c0*/  @!PT LDS RZ, [RZ] ;  /* 0x00000000fffff984 */ /* 0x000fe20000000800 */
[----:B------:R1:W-:Y:S06]  /*21d0*/  MEMBAR.ALL.CTA ;  /* 0x0000000000007992 */ /* 0x0003ec0000008000 */
[----:B-1----:R-:W1:Y:S01]  /*21e0*/  FENCE.VIEW.ASYNC.S ;  /* 0x00000000000073c6 */ /* 0x002e620000000000 */
[----:B------:R-:W-:-:S04]  /*21f0*/  PRMT R2, RZ, 0x654, R2 ;  /* 0x00000654ff027816 */ /* 0x000fc80000000002 */
[----:B-1----:R1:W-:Y:S01]  /*2200*/  SYNCS.ARRIVE.TRANS64.RED.A1T0 RZ, [R2+URZ], RZ ;  /* 0x000000ff02ff79a7 */ /* 0x0023e200081004ff */
[----:B--2---:R-:W-:-:S13]  /*2210*/  LOP3.LUT P2, RZ, R6, 0x1, RZ, 0xc0, !PT ;  /* 0x0000000106ff7812 */ /* 0x004fda000784c0ff */
[----:B------:R-:W-:Y:S01]  /*2220*/  @P2 SHF.R.U32.HI R3, RZ, 0x10, R5 ;  /* 0x00000010ff032819 */ /* 0x000fe20000011605 */
[----:B------:R-:W-:Y:S01]  /*2230*/  VOTEU.ANY UP0, P2 ;  /* 0x0000000000ff7886 */ /* 0x000fe20001000100 */
[----:B------:R-:W-:Y:S02]  /*2240*/  @P2 MOV R13, R4 ;  /* 0x00000004000d2202 */ /* 0x000fe40000000f00 */
[----:B------:R-:W-:Y:S02]  /*2250*/  @P2 R2UR.BROADCAST UR8, R3 ;  /* 0x00000000030822ca */ /* 0x000fe400008e0000 */
[----:B------:R-:W-:-:S11]  /*2260*/  @P2 LOP3.LUT R11, R5, 0xffff, RZ, 0xc0, !PT ;  /* 0x0000ffff050b2812 */ /* 0x000fd600078ec0ff */
[----:B------:R-:W-:Y:S01]  /*2270*/  @UP0 UMOV UR36, UR8 ;  /* 0x0000000800240c82 */ /* 0x000fe20008000000 */
[----:B-1----:R-:W-:Y:S05]  /*2280*/  @!P0 BRA `(.L_x_41) ;  /* 0x0000000000b88947 */ /* 0x002fea0003800000 */
[----:B------:R-:W3:Y:S01]  /*2290*/  LDC.64 R4, c[0x0][0xb18] ;  /* 0x0002c600ff047b82 */ /* 0x000ee20000000a00 */
[----:B------:R-:W-:-:S07]  /*22a0*/  ISETP.NE.AND P3, PT, R26, 0x1, PT ;  /* 0x000000011a00780c */ /* 0x000fce0003f65270 */
[----:B------:R-:W1:Y:S08]  /*22b0*/  LDC.64 R6, c[0x0][0xb10] ;  /* 0x0002c400ff067b82 */ /* 0x000e700000000a00 */
[----:B------:R-:W2:Y:S08]  /*22c0*/  LDC R17, c[0x0][0xb20] ;  /* 0x0002c800ff117b82 */ /* 0x000eb00000000800 */
[----:B------:R-:W4:Y:S01]  /*22d0*/  LDC R18, c[0x0][0xb0c] ;  /* 0x0002c300ff127b82 */ /* 0x000f220000000800 */
[----:B---3--:R-:W-:Y:S01]  /*22e0*/  IMAD.HI.U32 R22, R0, R5, RZ ;  /* 0x0000000500167227 */ /* 0x008fe200078e00ff */
[----:B------:R-:W-:-:S06]  /*22f0*/  ISETP.NE.AND P0, PT, R4, 0x1, PT ;  /* 0x000000010400780c */ /* 0x000fcc0003f05270 */
[----:B------:R-:W3:Y:S01]  /*2300*/  LDC.64 R2, c[0x0][0xb28] ;  /* 0x0002ca00ff027b82 */ /* 0x000ee20000000a00 */
[----:B-1----:R-:W-:-:S04]  /*2310*/  IMAD.HI.U32 R20, R9, R6, RZ ;  /* 0x0000000609147227 */ /* 0x002fc800078e00ff */
[----:B------:R-:W-:Y:S01]  /*2320*/  IMAD.HI.U32 R24, R13, R6, RZ ;  /* 0x000000060d187227 */ /* 0x000fe200078e00ff */
[----:B------:R-:W-:Y:S02]  /*2330*/  SHF.R.U32.HI R20, RZ, R7, R20 ;  /* 0x00000007ff147219 */ /* 0x000fe40000011614 */
[----:B--2---:R-:W-:Y:S01]  /*2340*/  SHF.R.U32.HI R19, RZ, R17, R22 ;  /* 0x00000011ff137219 */ /* 0x004fe20000011616 */
[----:B------:R-:W-:Y:S01]  /*2350*/  IMAD.HI.U32 R22, R11, R5, RZ ;  /* 0x000000050b167227 */ /* 0x000fe200078e00ff */
[----:B------:R-:W-:Y:S02]  /*2360*/  SHF.R.U32.HI R24, RZ, R7, R24 ;  /* 0x00000007ff187219 */ /* 0x000fe40000011618 */
[----:B------:R-:W-:Y:S02]  /*2370*/  SEL R19, R0, R19, !P0 ;  /* 0x0000001300137207 */ /* 0x000fe40004000000 */
[----:B------:R-:W-:Y:S02]  /*2380*/  SHF.R.U32.HI R22, RZ, R17, R22 ;  /* 0x00000011ff167219 */ /* 0x000fe40000011616 */
[----:B----4-:R-:W-:-:S02]  /*2390*/  ISETP.NE.AND P1, PT, R18, 0x1, PT ;  /* 0x000000011200780c */ /* 0x010fc40003f25270 */
[----:B------:R-:W-:Y:S02]  /*23a0*/  SEL R5, R11, R22, !P0 ;  /* 0x000000160b057207 */ /* 0x000fe40004000000 */
[----:B------:R-:W-:Y:S02]  /*23b0*/  SEL R21, R9, R20, !P1 ;  /* 0x0000001409157207 */ /* 0x000fe40004800000 */
[----:B------:R-:W-:Y:S01]  /*23c0*/  SEL R7, R13, R24, !P1 ;  /* 0x000000180d077207 */ /* 0x000fe20004800000 */
[----:B---3--:R-:W-:Y:S01]  /*23d0*/  IMAD.HI.U32 R20, R19, R2, RZ ;  /* 0x0000000213147227 */ /* 0x008fe200078e00ff */
[----:B------:R-:W-:-:S03]  /*23e0*/  IADD3 R17, PT, PT, -R5, RZ, RZ ;  /* 0x000000ff05117210 */ /* 0x000fc60007ffe1ff */
        /* <DEDUP_REMOVED lines=11> */
[----:B------:R-:W-:-:S04]  /*24a0*/  @!P0 IMAD.HI.U32 R20, R7, R2, RZ ;  /* 0x0000000207148227 */ /* 0x000fc800078e00ff */
[----:B------:R-:W-:Y:S01]  /*24b0*/  IMAD.MOV R2, RZ, RZ, -R6 ;  /* 0x000000ffff027224 */ /* 0x000fe200078e0a06 */
[----:B------:R-:W-:-:S03]  /*24c0*/  @!P0 SHF.R.U32.HI R20, RZ, R3, R20 ;  /* 0x00000003ff148219 */ /* 0x000fc60000011614 */
[----:B------:R-:W-:Y:S01]  /*24d0*/  IMAD R2, R26, R2, R5 ;  /* 0x000000021a027224 */ /* 0x000fe200078e0205 */
        /* <DEDUP_REMOVED lines=9> */
.L_x_41:
[----:B------:R-:W1:Y:S02]  /*2570*/  LDCU UR8, c[0x0][0xb30] ;  /* 0x00016600ff0877ac */ /* 0x000e640008000800 */
[----:B-1----:R-:W-:-:S09]  /*2580*/  UISETP.NE.AND UP0, UPT, UR8, 0x1, UPT ;  /* 0x000000010800788c */ /* 0x002fd2000bf05270 */
[----:B------:R-:W-:Y:S05]  /*2590*/  BRA.U UP0, `(.L_x_42) ;  /* 0x0000000100407547 */ /* 0x000fea000b800000 */
[----:B------:R-:W1:Y:S08]  /*25a0*/  LDC.64 R4, c[0x0][0xb10] ;  /* 0x0002c400ff047b82 */ /* 0x000e700000000a00 */
[----:B------:R-:W2:Y:S08]  /*25b0*/  LDC.64 R2, c[0x0][0xb18] ;  /* 0x0002c600ff027b82 */ /* 0x000eb00000000a00 */
[----:B------:R-:W4:Y:S08]  /*25c0*/  LDC R6, c[0x0][0xb20] ;  /* 0x0002c800ff067b82 */ /* 0x000f300000000800 */
[----:B------:R-:W3:Y:S01]  /*25d0*/  LDC R18, c[0x0][0xb0c] ;  /* 0x0002c300ff127b82 */ /* 0x000ee20000000800 */
[----:B-1----:R-:W-:-:S05]  /*25e0*/  IMAD.HI.U32 R4, R13, R4, RZ ;  /* 0x000000040d047227 */ /* 0x002fca00078e00ff */
[----:B------:R-:W-:Y:S01]  /*25f0*/  SHF.R.U32.HI R4, RZ, R5, R4 ;  /* 0x00000005ff047219 */ /* 0x000fe20000011604 */
[----:B--2---:R-:W-:Y:S01]  /*2600*/  IMAD.HI.U32 R3, R11, R3, RZ ;  /* 0x000000030b037227 */ /* 0x004fe200078e00ff */
[----:B------:R-:W-:-:S04]  /*2610*/  ISETP.NE.AND P0, PT, R2, 0x1, PT ;  /* 0x000000010200780c */ /* 0x000fc80003f05270 */
[----:B----4-:R-:W-:-:S04]  /*2620*/  SHF.R.U32.HI R6, RZ, R6, R3 ;  /* 0x00000006ff067219 */ /* 0x010fc80000011603 */
[----:B------:R-:W-:Y:S02]  /*2630*/  SEL R3, R11, R6, !P0 ;  /* 0x000000060b037207 */ /* 0x000fe40004000000 */
[----:B---3--:R-:W-:-:S04]  /*2640*/  ISETP.NE.AND P1, PT, R18, 0x1, PT ;  /* 0x000000011200780c */ /* 0x008fc80003f25270 */
[----:B------:R-:W-:-:S05]  /*2650*/  SEL R4, R13, R4, !P1 ;  /* 0x000000040d047207 */ /* 0x000fca0004800000 */
[----:B------:R-:W-:Y:S02]  /*2660*/  IMAD.IADD R5, R3, 0x1, -R4 ;  /* 0x0000000103057824 */ /* 0x000fe400078e0a04 */
[----:B------:R-:W-:Y:S02]  /*2670*/  IMAD.IADD R3, R4, 0x1, -R3 ;  /* 0x0000000104037824 */ /* 0x000fe400078e0a03 */
[----:B------:R-:W-:Y:S02]  /*2680*/  IMAD R13, R5, R18, R13 ;  /* 0x00000012050d7224 */ /* 0x000fe400078e020d */
[----:B------:R-:W-:-:S07]  /*2690*/  IMAD R11, R3, R2, R11 ;  /* 0x00000002030b7224 */ /* 0x000fce00078e020b */
.L_x_42:
[----:B------:R-:W-:Y:S01]  /*26a0*/  VIADD R14, R14, 0x1 ;  /* 0x000000010e0e7836 */ /* 0x000fe20000000000 */
[----:B------:R-:W-:Y:S01]  /*26b0*/  PLOP3.LUT P1, PT, PT, PT, PT, 0x80, 0x8 ;  /* 0x000000000008781c */ /* 0x000fe20003f2f070 */
[----:B------:R-:W-:Y:S02]  /*26c0*/  IMAD.IADD R21, R13, 0x1, R60 ;  /* 0x000000010d157824 */ /* 0x000fe400078e023c */
[----:B------:R-:W-:Y:S01]  /*26d0*/  IMAD.IADD R20, R11, 0x1, R58 ;  /* 0x000000010b147824 */ /* 0x000fe200078e023a */
[----:B------:R-:W-:-:S04]  /*26e0*/  ISETP.NE.AND P0, PT, R14, 0x2, PT ;  /* 0x000000020e00780c */ /* 0x000fc80003f05270 */
[----:B------:R-:W-:Y:S02]  /*26f0*/  SEL R3, RZ, 0x1, P0 ;  /* 0x00000001ff037807 */ /* 0x000fe40000000000 */
[----:B------:R-:W-:Y:S02]  /*2700*/  SEL R14, R14, RZ, P0 ;  /* 0x000000ff0e0e7207 */ /* 0x000fe40000000000 */
[----:B------:R-:W-:Y:S01]  /*2710*/  LOP3.LUT R12, R12, R3, RZ, 0x3c, !PT ;  /* 0x000000030c0c7212 */ /* 0x000fe200078e3cff */
[----:B------:R-:W-:Y:S06]  /*2720*/  @P2 BRA `(.L_x_43) ;  /* 0xfffffff000642947 */ /* 0x000fec000383ffff */
[----:B------:R-:W-:Y:S01]  /*2730*/  UIADD3 UR6, UPT, UPT, UR6, 0x68, URZ ;  /* 0x0000006806067890 */ /* 0x000fe2000fffe0ff */
[----:B------:R-:W-:-:S03]  /*2740*/  SHF.L.U32 R3, R15, 0x1f, RZ ;  /* 0x0000001f0f037819 */ /* 0x000fc600000006ff */
[----:B------:R-:W-:-:S09]  /*2750*/  ULEA UR4, UR23, UR6, 0x3 ;  /* 0x0000000617047291 */ /* 0x000fd2000f8e18ff */
[----:B------:R-:W1:Y:S02]  /*2760*/  SYNCS.PHASECHK.TRANS64.TRYWAIT P0, [UR4], R3 ;  /* 0x00000003ff0075a7 */ /* 0x000e640008001104 */
[----:B-1----:R-:W-:Y:S05]  /*2770*/  @!P0 BRA `(.L_x_44) ;  /* 0x0000006800148947 */ /* 0x002fea0003800000 */
.L_x_164:
[----:B------:R-:W-:-:S04]  /*2780*/  UIADD3 UR5, UPT, UPT, UR23, 0x1, URZ ;  /* 0x0000000117057890 */ /* 0x000fc8000fffe0ff */
[----:B------:R-:W-:-:S04]  /*2790*/  UISETP.NE.AND UP0, UPT, UR5, 0xd, UPT ;  /* 0x0000000d0500788c */ /* 0x000fc8000bf05270 */
[----:B------:R-:W-:Y:S02]  /*27a0*/  USEL UR7, URZ, 0x1, UP0 ;  /* 0x00000001ff077887 */ /* 0x000fe40008000000 */
[----:B------:R-:W-:-:S04]  /*27b0*/  USEL UR5, UR5, URZ, UP0 ;  /* 0x000000ff05057287 */ /* 0x000fc80008000000 */
[----:B------:R-:W-:Y:S01]  /*27c0*/  ULEA UR4, UR5, UR6, 0x3 ;  /* 0x0000000605047291 */ /* 0x000fe2000f8e18ff */
[----:B------:R-:W-:-:S04]  /*27d0*/  LOP3.LUT R2, R15, UR7, RZ, 0x3c, !PT ;  /* 0x000000070f027c12 */ /* 0x000fc8000f8e3cff */
[----:B-1----:R-:W-:-:S04]  /*27e0*/  SHF.L.U32 R3, R2, 0x1f, RZ ;  /* 0x0000001f02037819 */ /* 0x002fc800000006ff */
[----:B------:R-:W1:Y:S02]  /*27f0*/  SYNCS.PHASECHK.TRANS64.TRYWAIT P0, [UR4], R3 ;  /* 0x00000003ff0075a7 */ /* 0x000e640008001104 */
[----:B-1----:R-:W-:Y:S05]  /*2800*/  @!P0 BRA `(.L_x_45) ;  /* 0x0000006800088947 */ /* 0x002fea0003800000 */
.L_x_166:
        /* <DEDUP_REMOVED lines=9> */
.L_x_168:
        /* <DEDUP_REMOVED lines=9> */
.L_x_170:
        /* <DEDUP_REMOVED lines=9> */
.L_x_172:
        /* <DEDUP_REMOVED lines=9> */
.L_x_174:
        /* <DEDUP_REMOVED lines=9> */
.L_x_176:
        /* <DEDUP_REMOVED lines=9> */
.L_x_178:
        /* <DEDUP_REMOVED lines=9> */
.L_x_180:
        /* <DEDUP_REMOVED lines=9> */
.L_x_182:
        /* <DEDUP_REMOVED lines=9> */
.L_x_184:
        /* <DEDUP_REMOVED lines=9> */
.L_x_186:
[----:B------:R-:W-:-:S04]  /*2db0*/  UIADD3 UR5, UPT, UPT, UR5, 0x1, URZ ;  /* 0x0000000105057890 */ /* 0x000fc8000fffe0ff */
[----:B------:R-:W-:-:S04]  /*2dc0*/  UISETP.NE.AND UP0, UPT, UR5, 0xd, UPT ;  /* 0x0000000d0500788c */ /* 0x000fc8000bf05270 */
[----:B------:R-:W-:Y:S02]  /*2dd0*/  USEL UR4, URZ, 0x1, UP0 ;  /* 0x00000001ff047887 */ /* 0x000fe40008000000 */
[----:B------:R-:W-:-:S04]  /*2de0*/  USEL UR5, UR5, URZ, UP0 ;  /* 0x000000ff05057287 */ /* 0x000fc80008000000 */
[----:B------:R-:W-:Y:S01]  /*2df0*/  ULEA UR5, UR5, UR6, 0x3 ;  /* 0x0000000605057291 */ /* 0x000fe2000f8e18ff */
[----:B-1----:R-:W-:-:S04]  /*2e00*/  LOP3.LUT R3, R2, UR4, RZ, 0x3c, !PT ;  /* 0x0000000402037c12 */ /* 0x002fc8000f8e3cff */
[----:B------:R-:W-:Y:S01]  /*2e10*/  SHF.L.U32 R3, R3, 0x1f, RZ ;  /* 0x0000001f03037819 */ /* 0x000fe200000006ff */
[----:B---3--:R-:W-:-:S07]  /*2e20*/  IMAD.U32 R0, RZ, RZ, UR5 ;  /* 0x00000005ff007e24 */ /* 0x008fce000f8e00ff */
.L_x_56:
[----:B-1----:R1:W2:Y:S02]  /*2e30*/  SYNCS.PHASECHK.TRANS64.TRYWAIT P0, [R0+URZ], R3 ;  /* 0x00000003000075a7 */ /* 0x0022a400080011ff */
[----:B--2---:R-:W-:Y:S05]  /*2e40*/  @!P0 NANOSLEEP.SYNCS 0x989680 ;  /* 0x009896800000895d */ /* 0x004fea0003900000 */
[----:B------:R-:W2:Y:S02]  /*2e50*/  @!P0 SYNCS.PHASECHK.TRANS64 P0, [R0+URZ], R3 ;  /* 0x00000003000085a7 */ /* 0x000ea400080010ff */
[----:B--2---:R-:W-:Y:S05]  /*2e60*/  @P0 EXIT ;  /* 0x000000000000094d */ /* 0x004fea0003800000 */
[----:B------:R-:W-:Y:S05]  /*2e70*/  BRA `(.L_x_56) ;  /* 0xfffffffc00ec7947 */ /* 0x000fea000383ffff */
.L_x_23:
[----:B------:R-:W-:-:S04]  /*2e80*/  UISETP.NE.AND UP1, UPT, UR37, URZ, UPT ;  /* 0x000000ff2500728c */ /* 0x000fc8000bf25270 */
[----:B------:R-:W-:-:S09]  /*2e90*/  UISETP.NE.OR UP1, UPT, UR10, 0x1, UP1 ;  /* 0x000000010a00788c */ /* 0x000fd20008f25670 */
[----:B------:R-:W-:Y:S05]  /*2ea0*/  BRA.U UP1, `(.L_x_57) ;  /* 0x00000005014c7547 */ /* 0x000fea000b800000 */
[----:B------:R-:W-:Y:S01]  /*2eb0*/  HFMA2 R11, -RZ, RZ, 0, 0 ;  /* 0x00000000ff0b7431 */ /* 0x000fe200000001ff */
[----:B------:R-:W-:Y:S01]  /*2ec0*/  ISETP.GE.U32.AND P2, PT, R10, 0x2, PT ;  /* 0x000000020a00780c */ /* 0x000fe20003f46070 */
[----:B------:R-:W-:Y:S01]  /*2ed0*/  IMAD.MOV.U32 R12, RZ, RZ, 0x1 ;  /* 0x00000001ff0c7424 */ /* 0x000fe200078e00ff */
[----:B------:R-:W-:Y:S01]  /*2ee0*/  CS2R R8, SRZ ;  /* 0x0000000000087805 */ /* 0x000fe2000001ff00 */
[----:B------:R-:W-:Y:S01]  /*2ef0*/  IMAD.MOV.U32 R3, RZ, RZ, RZ ;  /* 0x000000ffff037224 */ /* 0x000fe200078e00ff */
[----:B------:R-:W-:Y:S01]  /*2f00*/  UMOV UR4, 0x400 ;  /* 0x0000040000047882 */ /* 0x000fe20000000000 */
[----:B------:R-:W-:Y:S01]  /*2f10*/  UMOV UR6, URZ ;  /* 0x000000ff00067c82 */ /* 0x000fe20008000000 */
[----:B------:R-:W-:-:S12]  /*2f20*/  ULEA UR37, UR37, UR4, 0x18 ;  /* 0x0000000425257291 */ /* 0x000fd8000f8ec0ff */
.L_x_61:
[----:B------:R-:W-:Y:S02]  /*2f30*/  LEA R0, R3, UR37, 0x3 ;  /* 0x0000002503007c11 */ /* 0x000fe4000f8e18ff */
[----:B------:R-:W-:-:S03]  /*2f40*/  SHF.L.U32 R5, R8, 0x1f, RZ ;  /* 0x0000001f08057819 */ /* 0x000fc600000006ff */
[----:B------:R-:W-:Y:S01]  /*2f50*/  VIADD R4, R0, 0x190 ;  /* 0x0000019000047836 */ /* 0x000fe20000000000 */
[----:B------:R-:W1:Y:S02]  /*2f60*/  SYNCS.PHASECHK.TRANS64.TRYWAIT P0, [R0+URZ+0x180], R5 ;  /* 0x00018005000075a7 */ /* 0x000e6400080011ff */
[----:B-1----:R-:W-:Y:S05]  /*2f70*/  @!P0 BRA `(.L_x_58) ;  /* 0x0000006400348947 */ /* 0x002fea0003800000 */
.L_x_187:
[----:B------:R-:W-:Y:S01]  /*2f80*/  ULEA UR5, UR6, UR37, 0x3 ;  /* 0x0000002506057291 */ /* 0x000fe2000f8e18ff */
[----:B------:R-:W-:Y:S01]  /*2f90*/  PRMT R4, RZ, 0x654, R4 ;  /* 0x00000654ff047816 */ /* 0x000fe20000000004 */
[----:B-1----:R-:W-:Y:S01]  /*2fa0*/  @!P2 IMAD.MOV.U32 R5, RZ, RZ, 0x10 ;  /* 0x00000010ff05a424 */ /* 0x002fe200078e00ff */
[----:B------:R-:W-:Y:S01]  /*2fb0*/  SHF.L.U32 R7, R12, 0x1f, RZ ;  /* 0x0000001f0c077819 */ /* 0x000fe200000006ff */
[----:B------:R-:W-:Y:S01]  /*2fc0*/  UIADD3 UR4, UPT, UPT, UR5, 0x120, URZ ;  /* 0x0000012005047890 */ /* 0x000fe2000fffe0ff */
[----:B------:R1:W-:Y:S05]  /*2fd0*/  SYNCS.ARRIVE.TRANS64.RED.A1T0 RZ, [R4+URZ], RZ ;  /* 0x000000ff04ff79a7 */ /* 0x0003ea00081004ff */
[----:B------:R-:W-:Y:S01]  /*2fe0*/  IMAD.U32 R13, RZ, RZ, UR4 ;  /* 0x00000004ff0d7e24 */ /* 0x000fe2000f8e00ff */
[----:B------:R-:W2:Y:S04]  /*2ff0*/  SYNCS.PHASECHK.TRANS64.TRYWAIT P0, [UR5+0x130], R7 ;  /* 0x00013007ff0075a7 */ /* 0x000ea80008001105 */
[----:B------:R-:W-:Y:S01]  /*3000*/  PRMT R13, R10, 0x654, R13 ;  /* 0x000006540a0d7816 */ /* 0x000fe2000000000d */
[----:B-12---:R-:W-:Y:S06]  /*3010*/  @!P0 BRA `(.L_x_59) ;  /* 0x0000006400208947 */ /* 0x006fec0003800000 */
.L_x_189:
[----:B------:R-:W-:Y:S01]  /*3020*/  ULEA UR4, UR6, UR37, 0x4 ;  /* 0x0000002506047291 */ /* 0x000fe2000f8e20ff */
[----:B------:R-:W-:Y:S01]  /*3030*/  SEL R2, R13, R2, !P2 ;  /* 0x000000020d027207 */ /* 0x000fe20005000000 */
[----:B------:R-:W-:Y:S01]  /*3040*/  UIADD3 UR5, UPT, UPT, UR5, 0x120, URZ ;  /* 0x0000012005057890 */ /* 0x000fe2000fffe0ff */
[----:B-1----:R-:W-:Y:S01]  /*3050*/  LEA R0, R11, UR37, 0x3 ;  /* 0x000000250b007c11 */ /* 0x002fe2000f8e18ff */
[----:B------:R-:W-:Y:S01]  /*3060*/  UIADD3 UR4, UPT, UPT, UR4, 0x1b0, URZ ;  /* 0x000001b004047890 */ /* 0x000fe2000fffe0ff */
[----:B------:R1:W-:Y:S01]  /*3070*/  @!P2 SYNCS.ARRIVE.TRANS64.RED RZ, [R2+URZ], R5 ;  /* 0x0000000502ffa9a7 */ /* 0x0003e200080004ff */
[----:B------:R-:W-:Y:S01]  /*3080*/  UIADD3 UR6, UPT, UPT, UR6, 0x1, URZ ;  /* 0x0000000106067890 */ /* 0x000fe2000fffe0ff */
[----:B------:R-:W-:-:S03]  /*3090*/  VIADD R3, R3, 0x1 ;  /* 0x0000000103037836 */ /* 0x000fc60000000000 */
[----:B------:R-:W-:Y:S02]  /*30a0*/  UISETP.NE.AND UP0, UPT, UR6, 0x2, UPT ;  /* 0x000000020600788c */ /* 0x000fe4000bf05270 */
[----:B------:R-:W-:Y:S01]  /*30b0*/  ISETP.NE.AND P0, PT, R3, 0x2, PT ;  /* 0x000000020300780c */ /* 0x000fe20003f05270 */
[----:B------:R-:W-:Y:S06]  /*30c0*/  UGETNEXTWORKID.BROADCAST [UR4], [UR5] ;  /* 0x00000000040073ca */ /* 0x000fec0008000100 */
[----:B------:R-:W-:Y:S02]  /*30d0*/  USEL UR4, URZ, 0x1, UP0 ;  /* 0x00000001ff047887 */ /* 0x000fe40008000000 */
[----:B------:R-:W-:-:S04]  /*30e0*/  USEL UR6, UR6, URZ, UP0 ;  /* 0x000000ff06067287 */ /* 0x000fc80008000000 */
[----:B------:R-:W-:Y:S02]  /*30f0*/  LOP3.LUT R12, R12, UR4, RZ, 0x3c, !PT ;  /* 0x000000040c0c7c12 */ /* 0x000fe4000f8e3cff */
[----:B-1----:R-:W-:-:S04]  /*3100*/  SHF.L.U32 R5, R9, 0x1f, RZ ;  /* 0x0000001f09057819 */ /* 0x002fc800000006ff */
[----:B------:R-:W1:Y:S02]  /*3110*/  SYNCS.PHASECHK.TRANS64.TRYWAIT P1, [R0+URZ+0x120], R5 ;  /* 0x00012005000075a7 */ /* 0x000e6400080211ff */
[----:B-1----:R-:W-:Y:S05]  /*3120*/  @!P1 BRA `(.L_x_60) ;  /* 0x0000006000f49947 */ /* 0x002fea0003800000 */
.L_x_190:
[----:B------:R-:W-:Y:S01]  /*3130*/  LEA R4, R11, UR37, 0x4 ;  /* 0x000000250b047c11 */ /* 0x000fe2000f8e20ff */
[----:B-1----:R-:W-:Y:S01]  /*3140*/  VIADD R0, R0, 0x130 ;  /* 0x0000013000007836 */ /* 0x002fe20000000000 */
[----:B------:R-:W-:Y:S01]  /*3150*/  SEL R3, R3, RZ, P0 ;  /* 0x000000ff03037207 */ /* 0x000fe20000000000 */
[----:B------:R-:W-:-:S03]  /*3160*/  VIADD R11, R11, 0x1 ;  /* 0x000000010b0b7836 */ /* 0x000fc60000000000 */
[----:B------:R-:W1:Y:S01]  /*3170*/  LDS.128 R4, [R4+0x1b0] ;  /* 0x0001b00004047984 */ /* 0x000e620000000c00 */
[----:B------:R-:W-:Y:S02]  /*3180*/  PRMT R0, RZ, 0x654, R0 ;  /* 0x00000654ff007816 */ /* 0x000fe40000000000 */
[C---:B------:R-:W-:Y:S01]  /*3190*/  ISETP.NE.AND P1, PT, R11.reuse, 0x2, PT ;  /* 0x000000020b00780c */ /* 0x040fe20003f25270 */
[----:B------:R-:W-:Y:S01]  /*31a0*/  @!PT LDS RZ, [RZ] ;  /* 0x00000000fffff984 */ /* 0x000fe20000000800 */
[----:B------:R-:W-:Y:S01]  /*31b0*/  @!PT LDS RZ, [RZ] ;  /* 0x00000000fffff984 */ /* 0x000fe20000000800 */
[----:B------:R-:W-:Y:S01]  /*31c0*/  @!PT LDS RZ, [RZ] ;  /* 0x00000000fffff984 */ /* 0x000fe20000000800 */
[----:B------:R-:W-:Y:S01]  /*31d0*/  @!PT LDS RZ, [RZ] ;  /* 0x00000000fffff984 */ /* 0x000fe20000000800 */
[----:B------:R2:W-:Y:S06]  /*31e0*/  MEMBAR.ALL.CTA ;  /* 0x0000000000007992 */ /* 0x0005ec0000008000 */
[----:B--2---:R-:W2:Y:S01]  /*31f0*/  FENCE.VIEW.ASYNC.S ;  /* 0x00000000000073c6 */ /* 0x004ea20000000000 */
[----:B------:R-:W-:Y:S01]  /*3200*/  SEL R11, R11, RZ, P1 ;  /* 0x000000ff0b0b7207 */ /* 0x000fe20000800000 */
[----:B--2---:R2:W-:Y:S01]  /*3210*/  SYNCS.ARRIVE.TRANS64.RED.A1T0 RZ, [R0+URZ], RZ ;  /* 0x000000ff00ff79a7 */ /* 0x0045e200081004ff */
[----:B-1----:R-:W-:-:S02]  /*3220*/  LOP3.LUT P3, RZ, R6, 0x1, RZ, 0xc0, !PT ;  /* 0x0000000106ff7812 */ /* 0x002fc4000786c0ff */
[----:B------:R-:W-:-:S04]  /*3230*/  SEL R5, RZ, 0x1, P0 ;  /* 0x00000001ff057807 */ /* 0x000fc80000000000 */
[----:B------:R-:W-:Y:S02]  /*3240*/  LOP3.LUT R8, R8, R5, RZ, 0x3c, !PT ;  /* 0x0000000508087212 */ /* 0x000fe400078e3cff */
[----:B--2---:R-:W-:-:S04]  /*3250*/  SEL R0, RZ, 0x1, P1 ;  /* 0x00000001ff007807 */ /* 0x004fc80000800000 */
[----:B------:R-:W-:Y:S01]  /*3260*/  LOP3.LUT R9, R9, R0, RZ, 0x3c, !PT ;  /* 0x0000000009097212 */ /* 0x000fe200078e3cff */
[----:B------:R-:W-:Y:S06]  /*3270*/  @P3 BRA `(.L_x_61) ;  /* 0xfffffffc002c3947 */ /* 0x000fec000383ffff */
[----:B------:R-:W-:Y:S01]  /*3280*/  ULEA UR5, UR6, UR37, 0x3 ;  /* 0x0000002506057291 */ /* 0x000fe2000f8e18ff */
[----:B------:R-:W-:-:S08]  /*3290*/  SHF.L.U32 R3, R12, 0x1f, RZ ;  /* 0x0000001f0c037819 */ /* 0x000fd000000006ff */
[----:B------:R-:W1:Y:S02]  /*32a0*/  SYNCS.PHASECHK.TRANS64 P0, [UR5+0x130], R3 ;  /* 0x00013003ff0075a7 */ /* 0x000e640008001005 */
[----:B-1----:R-:W-:Y:S05]  /*32b0*/  @P0 BRA `(.L_x_62) ;  /* 0x0000000000080947 */ /* 0x002fea0003800000 */
[----:B------:R-:W1:Y:S02]  /*32c0*/  SYNCS.PHASECHK.TRANS64.TRYWAIT P0, [UR5+0x130], R3 ;  /* 0x00013003ff0075a7 */ /* 0x000e640008001105 */
[----:B-1----:R-:W-:Y:S05]  /*32d0*/  @!P0 BRA `(.L_x_63) ;  /* 0x00000060009c8947 */ /* 0x002fea0003800000 */
.L_x_62:
[----:B------:R-:W-:-:S04]  /*32e0*/  UIADD3 UR4, UPT, UPT, UR6, 0x1, URZ ;  /* 0x0000000106047890 */ /* 0x000fc8000fffe0ff */
[----:B------:R-:W-:-:S04]  /*32f0*/  UISETP.NE.AND UP0, UPT, UR4, 0x2, UPT ;  /* 0x000000020400788c */ /* 0x000fc8000bf05270 */
[----:B------:R-:W-:Y:S02]  /*3300*/  USEL UR7, URZ, 0x1, UP0 ;  /* 0x00000001ff077887 */ /* 0x000fe40008000000 */
[----:B------:R-:W-:-:S04]  /*3310*/  USEL UR4, UR4, URZ, UP0 ;  /* 0x000000ff04047287 */ /* 0x000fc80008000000 */
[----:B------:R-:W-:Y:S01]  /*3320*/  ULEA UR4, UR4, UR37, 0x3 ;  /* 0x0000002504047291 */ /* 0x000fe2000f8e18ff */
[----:B-1----:R-:W-:-:S04]  /*3330*/  LOP3.LUT R3, R12, UR7, RZ, 0x3c, !PT ;  /* 0x000000070c037c12 */ /* 0x002fc8000f8e3cff */
[----:B------:R-:W-:-:S04]  /*3340*/  SHF.L.U32 R0, R3, 0x1f, RZ ;  /* 0x0000001f03007819 */ /* 0x000fc800000006ff */
[----:B------:R-:W1:Y:S02]  /*3350*/  SYNCS.PHASECHK.TRANS64 P0, [UR4+0x130], R0 ;  /* 0x00013000ff0075a7 */ /* 0x000e640008001004 */
[----:B-1----:R-:W-:Y:S05]  /*3360*/  @P0 EXIT ;  /* 0x000000000000094d */ /* 0x002fea0003800000 */
[----:B------:R-:W-:Y:S02]  /*3370*/  SHF.L.U32 R3, R3, 0x1f, RZ ;  /* 0x0000001f03037819 */ /* 0x000fe400000006ff */
[----:B------:R-:W-:-:S07]  /*3380*/  MOV R0, UR4 ;  /* 0x0000000400007c02 */ /* 0x000fce0008000f00 */
.L_x_64:
[----:B-1----:R1:W2:Y:S02]  /*3390*/  SYNCS.PHASECHK.TRANS64.TRYWAIT P0, [R0+URZ+0x130], R3 ;  /* 0x00013003000075a7 */ /* 0x0022a400080011ff */
[----:B--2---:R-:W-:Y:S05]  /*33a0*/  @!P0 NANOSLEEP.SYNCS 0x989680 ;  /* 0x009896800000895d */ /* 0x004fea0003900000 */
[----:B------:R-:W2:Y:S02]  /*33b0*/  @!P0 SYNCS.PHASECHK.TRANS64 P0, [R0+URZ+0x130], R3 ;  /* 0x00013003000085a7 */ /* 0x000ea400080010ff */
[----:B--2---:R-:W-:Y:S05]  /*33c0*/  @P0 EXIT ;  /* 0x000000000000094d */ /* 0x004fea0003800000 */
[----:B------:R-:W-:Y:S05]  /*33d0*/  BRA `(.L_x_64) ;  /* 0xfffffffc00ec7947 */ /* 0x000fea000383ffff */
.L_x_57:
[----:B------:R-:W-:Y:S05]  /*33e0*/  BRA.U UP4, `(.L_x_65) ;  /* 0x0000001104d87547 */ /* 0x000fea000b800000 */
[----:B------:R-:W-:Y:S01]  /*33f0*/  UMOV UR6, 0x40 ;  /* 0x0000004000067882 */ /* 0x000fe20000000000 */
[----:B------:R-:W-:Y:S01]  /*3400*/  NOP ;  /* 0x0000000000007918 */ /* 0x000fe20000000000 */
[----:B------:R-:W-:Y:S01]  /*3410*/  ULEA UR6, UR37, UR6, 0x18 ;  /* 0x0000000625067291 */ /* 0x000fe2000f8ec0ff */
[----:B------:R-:W-:Y:S02]  /*3420*/  UMOV UR7, 0x400 ;  /* 0x0000040000077882 */ /* 0x000fe40000000000 */
[----:B------:R-:W-:-:S06]  /*3430*/  ULEA UR37, UR37, UR7, 0x18 ;  /* 0x0000000725257291 */ /* 0x000fcc000f8ec0ff */
[----:B------:R-:W1:Y:S02]  /*3440*/  LDS.U8 R2, [UR6+0x1c] ;  /* 0x00001c06ff027984 */ /* 0x000e640008000000 */
[----:B-1----:R-:W-:-:S13]  /*3450*/  ISETP.NE.AND P0, PT, R2, RZ, PT ;  /* 0x000000ff0200720c */ /* 0x002fda0003f05270 */
[----:B------:R-:W-:Y:S05]  /*3460*/  @P0 BRA `(.L_x_66) ;  /* 0x0000000400080947 */ /* 0x000fea0003800000 */
[----:B------:R-:W-:Y:S02]  /*3470*/  UISETP.NE.U32.AND UP0, UPT, UR5, 0x1, UPT ;  /* 0x000000010500788c */ /* 0x000fe4000bf05070 */
[----:B------:R-:W-:-:S07]  /*3480*/  UIADD3 UR8, UPT, UPT, UR6, 0x8, URZ ;  /* 0x0000000806087890 */ /* 0x000fce000fffe0ff */
[----:B------:R-:W-:Y:S05]  /*3490*/  BRA.U !UP0, `(.L_x_67) ;  /* 0x00000001089c7547 */ /* 0x000fea000b800000 */
[----:B------:R-:W-:Y:S01]  /*34a0*/  ELECT P0, URZ, PT ;  /* 0x0000000000ff782f */ /* 0x000fe20003800000 */
[----:B------:R-:W-:-:S12]  /*34b0*/  BSSY B0, `(.L_x_67) ;  /* 0x0000025000007945 */ /* 0x000fd80003800000 */
[----:B------:R-:W-:Y:S05]  /*34c0*/  @!P0 BRA `(.L_x_68) ;  /* 0x00000000008c8947 */ /* 0x000fea0003800000 */
[----:B------:R-:W-:-:S05]  /*34d0*/  UMOV UR7, 0x10 ;  /* 0x0000001000077882 */ /* 0x000fca0000000000 */
[----:B------:R-:W-:Y:S04]  /*34e0*/  DEPBAR.LE SB1, 0x36 ;  /* 0x00009d800000791a */ /* 0x000fe80000000000 */
[----:B------:R-:W1:Y:S02]  /*34f0*/  UTCATOMSWS.2CTA.FIND_AND_SET.ALIGN UP1, UR7, UR7 ;  /* 0x00000007000775e3 */ /* 0x000e640008220800 */
[----:B-1----:R-:W-:Y:S01]  /*3500*/  MOV R11, UR7 ;  /* 0x00000007000b7c02 */ /* 0x002fe20008000f00 */
[----:B------:R-:W-:Y:S06]  /*3510*/  BRA.U UP1, `(.L_x_69) ;  /* 0x0000000101187547 */ /* 0x000fec000b800000 */
.L_x_70:
[----:B------:R-:W-:Y:S05]  /*3520*/  NANOSLEEP 0x64 ;  /* 0x000000640000795d */ /* 0x000fea0003800000 */
[----:B------:R-:W-:-:S05]  /*3530*/  UMOV UR7, 0x10 ;  /* 0x0000001000077882 */ /* 0x000fca0000000000 */
[----:B------:R-:W-:Y:S04]  /*3540*/  DEPBAR.LE SB1, 0x36 ;  /* 0x00009d800000791a */ /* 0x000fe80000000000 */
[----:B------:R-:W1:Y:S02]  /*3550*/  UTCATOMSWS.2CTA.FIND_AND_SET.ALIGN UP1, UR7, UR7 ;  /* 0x00000007000775e3 */ /* 0x000e640008220800 */
[----:B-1----:R-:W-:Y:S01]  /*3560*/  MOV R11, UR7 ;  /* 0x00000007000b7c02 */ /* 0x002fe20008000f00 */
[----:B------:R-:W-:Y:S05]  /*3570*/  BRA.U !UP1, `(.L_x_70) ;  /* 0xfffffffd09e87547 */ /* 0x000fea000b83ffff */
.L_x_69:
[----:B------:R-:W1:Y:S01]  /*3580*/  LDS R5, [UR6+0x10] ;  /* 0x00001006ff057984 */ /* 0x000e620008000800 */
[----:B------:R-:W-:Y:S01]  /*3590*/  IMAD.U32 R3, RZ, RZ, UR37 ;  /* 0x00000025ff037e24 */ /* 0x000fe2000f8e00ff */
[----:B------:R-:W-:-:S03]  /*35a0*/  MOV R2, UR4 ;  /* 0x0000000400027c02 */ /* 0x000fc60008000f00 */
[----:B------:R-:W-:Y:S01]  /*35b0*/  VIADD R3, R3, 0x1d0 ;  /* 0x000001d003037836 */ /* 0x000fe20000000000 */
[----:B-1----:R-:W-:-:S04]  /*35c0*/  SHF.L.U32 R5, R5, 0x1f, RZ ;  /* 0x0000001f05057819 */ /* 0x002fc800000006ff */
[----:B------:R-:W1:Y:S02]  /*35d0*/  SYNCS.PHASECHK.TRANS64.TRYWAIT P0, [UR6+0x8], R5 ;  /* 0x00000805ff0075a7 */ /* 0x000e640008001106 */
[----:B-1----:R-:W-:Y:S05]  /*35e0*/  @P0 BRA `(.L_x_71) ;  /* 0x0000000000080947 */ /* 0x002fea0003800000 */
[----:B------:R-:W1:Y:S02]  /*35f0*/  SYNCS.PHASECHK.TRANS64.TRYWAIT P0, [UR6+0x8], R5 ;  /* 0x00000805ff0075a7 */ /* 0x000e640008001106 */
[----:B-1----:R-:W-:Y:S05]  /*3600*/  @!P0 BRA `(.L_x_72) ;  /* 0x0000005c00e88947 */ /* 0x002fea0003800000 */
.L_x_71:
[----:B-1----:R-:W-:Y:S01]  /*3610*/  HFMA2 R4, -RZ, RZ, 0, 5.9604644775390625e-08 ;  /* 0x00000001ff047431 */ /* 0x002fe200000001ff */
[----:B------:R-:W-:Y:S01]  /*3620*/  UPRMT UR7, UR4, 0x654, UR8 ;  /* 0x0000065404077896 */ /* 0x000fe20008000008 */
[----:B------:R-:W-:Y:S01]  /*3630*/  IMAD.MOV.U32 R6, RZ, RZ, 0xffff ;  /* 0x0000ffffff067424 */ /* 0x000fe200078e00ff */
[----:B------:R-:W-:Y:S01]  /*3640*/  PRMT R2, R2, 0x654, R3 ;  /* 0x0000065402027816 */ /* 0x000fe20000000003 */
[----:B------:R-:W-:Y:S02]  /*3650*/  IMAD.MOV.U32 R5, RZ, RZ, 0x4 ;  /* 0x00000004ff057424 */ /* 0x000fe400078e00ff */
[----:B------:R-:W-:Y:S01]  /*3660*/  IMAD.SHL.U32 R9, R11, 0x20, RZ ;  /* 0x000000200b097824 */ /* 0x000fe200078e00ff */
[----:B------:R-:W-:Y:S02]  /*3670*/  MOV R3, UR7 ;  /* 0x0000000700037c02 */ /* 0x000fe40008000f00 */
[-C--:B------:R-:W-:Y:S01]  /*3680*/  SHF.L.U32 R7, R6, R11.reuse, RZ ;  /* 0x0000000b06077219 */ /* 0x080fe200000006ff */
[----:B------:R1:W-:Y:S01]  /*3690*/  SYNCS.ARRIVE.TRANS64.RED RZ, [UR7], R5 ;  /* 0x00000005ffff79a7 */ /* 0x0003e20008000407 */
[----:B------:R-:W-:Y:S01]  /*36a0*/  SHF.L.U32 R6, R4, R11, RZ ;  /* 0x0000000b04067219 */ /* 0x000fe200000006ff */
[----:B------:R1:W-:Y:S04]  /*36b0*/  STS [UR37+0x1d0], R9 ;  /* 0x0001d009ff007988 */ /* 0x0003e80008000825 */
[----:B------:R1:W-:Y:S04]  /*36c0*/  STAS [R2.64], R11 ;  /* 0x0000000b02007dbd */ /* 0x0003e8000c0008ff */
[----:B------:R1:W-:Y:S04]  /*36d0*/  ATOMS.OR RZ, [UR6+0x14], R7 ;  /* 0x00001407ffff798c */ /* 0x0003e8000b000006 */
[----:B------:R1:W-:Y:S04]  /*36e0*/  ATOMS.OR RZ, [UR6+0x18], R6 ;  /* 0x00001806ffff798c */ /* 0x0003e8000b000006 */
[----:B------:R1:W-:Y:S02]  /*36f0*/  ATOMS.XOR RZ, [UR6+0x10], R4 ;  /* 0x00001004ffff798c */ /* 0x0003e4000b800006 */
.L_x_68:
[----:B------:R-:W-:Y:S05]  /*3700*/  BSYNC B0 ;  /* 0x0000000000007941 */ /* 0x000fea0003800000 */
.L_x_67:
[----:B------:R-:W-:Y:S05]  /*3710*/  BRA.U UP0, `(.L_x_73) ;  /* 0x00000001006c7547 */ /* 0x000fea000b800000 */
[----:B------:R-:W-:-:S03]  /*3720*/  UMOV UR7, 0xffffffff ;  /* 0xffffffff00077882 */ /* 0x000fc60000000000 */
[----:B------:R-:W-:Y:S05]  /*3730*/  BRA.DIV UR7, `(.L_x_74) ;  /* 0x0000005e07b47947 */ /* 0x000fea000b800000 */
[----:B------:R-:W-:-:S13]  /*3740*/  ELECT P6, URZ, PT ;  /* 0x0000000000ff782f */ /* 0x000fda00038c0000 */
.L_x_194:
[----:B------:R-:W-:Y:S05]  /*3750*/  @!P6 BRA `(.L_x_73) ;  /* 0x00000000005ce947 */ /* 0x000fea0003800000 */
[----:B-1----:R-:W1:Y:S02]  /*3760*/  LDS R3, [UR6+0x10] ;  /* 0x00001006ff037984 */ /* 0x002e640008000800 */
[----:B-1----:R-:W-:-:S04]  /*3770*/  SHF.L.U32 R3, R3, 0x1f, RZ ;  /* 0x0000001f03037819 */ /* 0x002fc800000006ff */
[----:B------:R-:W1:Y:S02]  /*3780*/  SYNCS.PHASECHK.TRANS64.TRYWAIT P0, [UR6+0x8], R3 ;  /* 0x00000803ff0075a7 */ /* 0x000e640008001106 */
[----:B-1----:R-:W-:Y:S05]  /*3790*/  @P0 BRA `(.L_x_75) ;  /* 0x0000000000080947 */ /* 0x002fea0003800000 */
[----:B------:R-:W1:Y:S02]  /*37a0*/  SYNCS.PHASECHK.TRANS64.TRYWAIT P0, [UR6+0x8], R3 ;  /* 0x00000803ff0075a7 */ /* 0x000e640008001106 */
[----:B-1----:R-:W-:Y:S05]  /*37b0*/  @!P0 BRA `(.L_x_76) ;  /* 0x0000005c00b48947 */ /* 0x002fea0003800000 */
.L_x_75:
[----:B------:R-:W2:Y:S01]  /*37c0*/  LDS R5, [UR37+0x1d0] ;  /* 0x0001d025ff057984 */ /* 0x000ea20008000800 */
[----:B-1----:R-:W-:Y:S02]  /*37d0*/  HFMA2 R2, -RZ, RZ, 0, 5.9604644775390625e-08 ;  /* 0x00000001ff027431 */ /* 0x002fe400000001ff */
[----:B------:R-:W-:Y:S01]  /*37e0*/  IMAD.MOV.U32 R3, RZ, RZ, 0xffff ;  /* 0x0000ffffff037424 */ /* 0x000fe200078e00ff */
[----:B------:R-:W-:Y:S01]  /*37f0*/  UPRMT UR7, UR4, 0x654, UR8 ;  /* 0x0000065404077896 */ /* 0x000fe20008000008 */
[----:B--2---:R-:W-:-:S03]  /*3800*/  IMAD.SHL.U32 R4, R5, 0x20, RZ ;  /* 0x0000002005047824 */ /* 0x004fc600078e00ff */
[-C--:B------:R-:W-:Y:S02]  /*3810*/  SHF.L.U32 R3, R3, R5.reuse, RZ ;  /* 0x0000000503037219 */ /* 0x080fe400000006ff */
[----:B------:R-:W-:Y:S01]  /*3820*/  SHF.L.U32 R5, R2, R5, RZ ;  /* 0x0000000502057219 */ /* 0x000fe200000006ff */
[----:B------:R2:W-:Y:S04]  /*3830*/  STS [UR37+0x1d0], R4 ;  /* 0x0001d004ff007988 */ /* 0x0005e80008000825 */
[----:B------:R2:W-:Y:S04]  /*3840*/  ATOMS.OR RZ, [UR6+0x14], R3 ;  /* 0x00001403ffff798c */ /* 0x0005e8000b000006 */
[----:B------:R2:W-:Y:S01]  /*3850*/  ATOMS.OR RZ, [UR6+0x18], R5 ;  /* 0x00001805ffff798c */ /* 0x0005e2000b000006 */
[----:B------:R-:W-:Y:S03]  /*3860*/  SYNCS.ARRIVE.TRANS64.RED.A1T0 RZ, [UR7], RZ ;  /* 0x000000ffffff79a7 */ /* 0x000fe60008100407 */
[----:B------:R2:W-:Y:S01]  /*3870*/  ATOMS.XOR RZ, [UR6+0x10], R2 ;  /* 0x00001002ffff798c */ /* 0x0005e2000b800006 */
[----:B------:R-:W-:Y:S05]  /*3880*/  BRA `(.L_x_73) ;  /* 0x0000000000107947 */ /* 0x000fea0003800000 */
.L_x_66:
[----:B------:R-:W-:-:S05]  /*3890*/  MOV R2, 0xffffffff ;  /* 0xffffffff00027802 */ /* 0x000fca0000000f00 */
[----:B------:R1:W-:Y:S02]  /*38a0*/  STS [UR37+0x1d0], R2 ;  /* 0x0001d002ff007988 */ /* 0x0003e40008000825 */
[----:B-1----:R-:W-:Y:S02]  /*38b0*/  MOV R2, 0x38d0 ;  /* 0x000038d000027802 */ /* 0x002fe40000000f00 */
[----:B-----5:R-:W-:Y:S05]  /*38c0*/  CALL.REL.NOINC `($__internal_1_$__cuda_sm10x_tcgen05_guardrail_trap_phase_invalid_during_alloc) ;  /* 0x0000006400887944 */ /* 0x020fea0003c00000 */
.L_x_73:
[----:B------:R-:W-:Y:S05]  /*38d0*/  WARPSYNC.ALL ;  /* 0x0000000000007948 */ /* 0x000fea0003800000 */
[----:B------:R-:W3:Y:S01]  /*38e0*/  S2UR UR7, SR_CgaCtaId ;  /* 0x00000000000779c3 */ /* 0x000ee20000008800 */
[----:B------:R-:W-:Y:S01]  /*38f0*/  UMOV UR6, 0x400 ;  /* 0x0000040000067882 */ /* 0x000fe20000000000 */
[----:B------:R-:W-:-:S06]  /*3900*/  NOP ;  /* 0x0000000000007918 */ /* 0x000fcc0000000000 */
[----:B------:R-:W-:Y:S06]  /*3910*/  BAR.ARV 0x6, 0xa0 ;  /* 0x0182800000007b1d */ /* 0x000fec0000002000 */
[----:B------:R-:W4:Y:S01]  /*3920*/  LDCU UR8, c[0x0][0x38c] ;  /* 0x00007180ff0877ac */ /* 0x000f220008000800 */
[----:B------:R-:W-:Y:S01]  /*3930*/  LOP3.LUT R0, R0, 0xffff, RZ, 0xc0, !PT ;  /* 0x0000ffff00007812 */ /* 0x000fe200078ec0ff */
[----:B-1----:R-:W-:Y:S01]  /*3940*/  IMAD.MOV.U32 R9, RZ, RZ, 0x1 ;  /* 0x00000001ff097424 */ /* 0x002fe200078e00ff */
[----:B------:R-:W-:Y:S01]  /*3950*/  LOP3.LUT R8, R8, 0xffff, RZ, 0xc0, !PT ;  /* 0x0000ffff08087812 */ /* 0x000fe200078ec0ff */
[----:B------:R-:W-:Y:S01]  /*3960*/  UMOV UR19, URZ ;  /* 0x000000ff00137c82 */ /* 0x000fe20008000000 */
[----:B------:R-:W-:Y:S01]  /*3970*/  R2UR UR11, R0 ;  /* 0x00000000000b72ca */ /* 0x000fe200000e0000 */
[----:B------:R-:W-:Y:S01]  /*3980*/  UMOV UR18, URZ ;  /* 0x000000ff00127c82 */ /* 0x000fe20008000000 */
[----:B------:R-:W-:Y:S01]  /*3990*/  R2UR UR12, R8 ;  /* 0x00000000080c72ca */ /* 0x000fe200000e0000 */
[----:B------:R-:W-:Y:S01]  /*39a0*/  IMAD.MOV.U32 R8, RZ, RZ, RZ ;  /* 0x000000ffff087224 */ /* 0x000fe200078e00ff */
[----:B------:R-:W-:Y:S01]  /*39b0*/  UMOV UR17, URZ ;  /* 0x000000ff00117c82 */ /* 0x000fe20008000000 */
[----:B---3--:R-:W-:-:S02]  /*39c0*/  ULEA UR7, UR7, UR6, 0x18 ;  /* 0x0000000607077291 */ /* 0x008fc4000f8ec0ff */
[----:B------:R-:W-:Y:S02]  /*39d0*/  UISETP.NE.AND UP2, UPT, UR5, URZ, UPT ;  /* 0x000000ff0500728c */ /* 0x000fe4000bf45270 */
[----:B------:R-:W-:Y:S02]  /*39e0*/  UIADD3 UR13, UPT, UPT, UR7, 0x4300, URZ ;  /* 0x00004300070d7890 */ /* 0x000fe4000fffe0ff */
[----:B------:R-:W-:Y:S02]  /*39f0*/  UIADD3 UR14, UPT, UPT, UR7, 0x1e300, URZ ;  /* 0x0001e300070e7890 */ /* 0x000fe4000fffe0ff */
[----:B----4-:R-:W-:Y:S01]  /*3a00*/  UIADD3 UR8, UPT, UPT, UR8, 0x3f, URZ ;  /* 0x0000003f08087890 */ /* 0x010fe2000fffe0ff */
[----:B--2---:R-:W1:Y:S01]  /*3a10*/  LDS R2, [UR7+0x1d0] ;  /* 0x0001d007ff027984 */ /* 0x004e620008000800 */
[----:B------:R-:W-:Y:S02]  /*3a20*/  USHF.R.U32.HI UR13, URZ, 0x4, UR13 ;  /* 0x00000004ff0d7899 */ /* 0x000fe4000801160d */
[----:B------:R-:W-:-:S02]  /*3a30*/  USHF.R.S32.HI UR6, URZ, 0x1f, UR8 ;  /* 0x0000001fff067899 */ /* 0x000fc40008011408 */
[----:B------:R-:W-:Y:S02]  /*3a40*/  USHF.R.U32.HI UR14, URZ, 0x4, UR14 ;  /* 0x00000004ff0e7899 */ /* 0x000fe4000801160e */
[----:B------:R-:W-:Y:S02]  /*3a50*/  ULEA.HI UR6, UR6, UR8, URZ, 0x6 ;  /* 0x0000000806067291 */ /* 0x000fe4000f8f30ff */
[----:B------:R-:W-:Y:S02]  /*3a60*/  ULOP3.LUT UR13, UR13, 0x3fff, URZ, 0xc0, !UPT ;  /* 0x00003fff0d0d7892 */ /* 0x000fe4000f8ec0ff */
[----:B------:R-:W-:Y:S02]  /*3a70*/  USHF.R.S32.HI UR6, URZ, 0x6, UR6 ;  /* 0x00000006ff067899 */ /* 0x000fe40008011406 */
[----:B------:R-:W-:Y:S02]  /*3a80*/  ULOP3.LUT UR14, UR14, 0x3fff, URZ, 0xc0, !UPT ;  /* 0x00003fff0e0e7892 */ /* 0x000fe4000f8ec0ff */
[----:B------:R-:W-:Y:S01]  /*3a90*/  UISETP.LT.AND UP0, UPT, UR6, 0x1, UPT ;  /* 0x000000010600788c */ /* 0x000fe2000bf01270 */
[----:B------:R-:W-:Y:S01]  /*3aa0*/  UMOV UR28, 0x0 ;  /* 0x00000000001c7882 */ /* 0x000fe20000000000 */
[----:B------:R-:W-:Y:S01]  /*3ab0*/  UMOV UR29, 0x8200490 ;  /* 0x08200490001d7882 */ /* 0x000fe20000000000 */
[----:B------:R-:W-:-:S02]  /*3ac0*/  ULOP3.LUT UR13, UR13, 0x10000, URZ, 0xfc, !UPT ;  /* 0x000100000d0d7892 */ /* 0x000fc4000f8efcff */
[----:B------:R-:W-:Y:S02]  /*3ad0*/  ULOP3.LUT UR14, UR14, 0x10000, URZ, 0xfc, !UPT ;  /* 0x000100000e0e7892 */ /* 0x000fe4000f8efcff */
[----:B------:R-:W-:Y:S01]  /*3ae0*/  USEL UR20, UR6, 0x1, !UP0 ;  /* 0x0000000106147887 */ /* 0x000fe2000c000000 */
[----:B------:R-:W-:Y:S01]  /*3af0*/  UMOV UR26, 0x0 ;  /* 0x00000000001a7882 */ /* 0x000fe20000000000 */
[----:B------:R-:W-:Y:S01]  /*3b00*/  UMOV UR27, 0x8200490 ;  /* 0x08200490001b7882 */ /* 0x000fe20000000000 */
[----:B------:R-:W-:Y:S01]  /*3b10*/  UMOV UR24, 0x0 ;  /* 0x0000000000187882 */ /* 0x000fe20000000000 */
[----:B------:R-:W-:Y:S01]  /*3b20*/  UMOV UR25, 0x8200490 ;  /* 0x0820049000197882 */ /* 0x000fe20000000000 */
[----:B------:R-:W-:Y:S01]  /*3b30*/  UMOV UR22, 0x0 ;  /* 0x0000000000167882 */ /* 0x000fe20000000000 */
[----:B------:R-:W-:Y:S01]  /*3b40*/  UMOV UR23, 0x8200490 ;  /* 0x0820049000177882 */ /* 0x000fe20000000000 */
[----:B-1----:R-:W-:Y:S02]  /*3b50*/  R2UR UR21, R2 ;  /* 0x00000000021572ca */ /* 0x002fe400000e0000 */
[----:B------:R-:W-:-:S13]  /*3b60*/  CS2R R2, SRZ ;  /* 0x0000000000027805 */ /* 0x000fda000001ff00 */
.L_x_84:
[C---:B------:R-:W-:Y:S02]  /*3b70*/  LEA R0, R8.reuse, UR7, 0x3 ;  /* 0x0000000708007c11 */ /* 0x040fe4000f8e18ff */
[----:B------:R-:W-:Y:S02]  /*3b80*/  SHF.L.U32 R5, R3, 0x1f, RZ ;  /* 0x0000001f03057819 */ /* 0x000fe400000006ff */
[----:B------:R-:W-:Y:S02]  /*3b90*/  LEA R4, R8, UR7, 0x4 ;  /* 0x0000000708047c11 */ /* 0x000fe4000f8e20ff */
[----:B------:R-:W1:Y:S02]  /*3ba0*/  SYNCS.PHASECHK.TRANS64.TRYWAIT P0, [R0+URZ+0x120], R5 ;  /* 0x00012005000075a7 */ /* 0x000e6400080011ff */
[----:B-1-34-:R-:W-:Y:S05]  /*3bb0*/  @!P0 BRA `(.L_x_77) ;  /* 0x0000005800cc8947 */ /* 0x01afea0003800000 */
.L_x_195:
[----:B-1----:R-:W1:Y:S01]  /*3bc0*/  LDS.128 R4, [R4+0x1b0] ;  /* 0x0001b00004047984 */ /* 0x002e620000000c00 */
[----:B------:R-:W-:Y:S02]  /*3bd0*/  VIADD R0, R0, 0x130 ;  /* 0x0000013000007836 */ /* 0x000fe40000000000 */
[----:B------:R-:W-:Y:S01]  /*3be0*/  VIADD R8, R8, 0x1 ;  /* 0x0000000108087836 */ /* 0x000fe20000000000 */
[----:B------:R-:W-:Y:S01]  /*3bf0*/  @!PT LDS RZ, [RZ] ;  /* 0x00000000fffff984 */ /* 0x000fe20000000800 */
[----:B------:R-:W-:Y:S01]  /*3c00*/  @!PT LDS RZ, [RZ] ;  /* 0x00000000fffff984 */ /* 0x000fe20000000800 */
[----:B------:R-:W-:Y:S01]  /*3c10*/  @!PT LDS RZ, [RZ] ;  /* 0x00000000fffff984 */ /* 0x000fe20000000800 */
[----:B------:R-:W-:Y:S01]  /*3c20*/  @!PT LDS RZ, [RZ] ;  /* 0x00000000fffff984 */ /* 0x000fe20000000800 */
[----:B------:R2:W-:Y:S06]  /*3c30*/  MEMBAR.ALL.CTA ;  /* 0x0000000000007992 */ /* 0x0005ec0000008000 */
[----:B--2---:R-:W2:Y:S01]  /*3c40*/  FENCE.VIEW.ASYNC.S ;  /* 0x00000000000073c6 */ /* 0x004ea20000000000 */
[----:B------:R-:W-:-:S04]  /*3c50*/  PRMT R0, RZ, 0x654, R0 ;  /* 0x00000654ff007816 */ /* 0x000fc80000000000 */
[----:B--2---:R2:W-:Y:S01]  /*3c60*/  SYNCS.ARRIVE.TRANS64.RED.A1T0 RZ, [R0+URZ], RZ ;  /* 0x000000ff00ff79a7 */ /* 0x0045e200081004ff */
[----:B-1----:R-:W-:Y:S01]  /*3c70*/  LOP3.LUT P1, RZ, R6, 0x1, RZ, 0xc0, !PT ;  /* 0x0000000106ff7812 */ /* 0x002fe2000782c0ff */
[----:B--2---:R-:W-:-:S12]  /*3c80*/  BRA.U UP2, `(.L_x_78) ;  /* 0x0000000502087547 */ /* 0x004fd8000b800000 */
[----:B------:R-:W1:Y:S01]  /*3c90*/  LDCU UR8, c[0x0][0x38c] ;  /* 0x00007180ff0877ac */ /* 0x000e620008000800 */
[----:B------:R-:W-:Y:S02]  /*3ca0*/  PLOP3.LUT P2, PT, PT, PT, PT, 0x80, 0x8 ;  /* 0x000000000008781c */ /* 0x000fe40003f4f070 */
[----:B------:R-:W-:Y:S01]  /*3cb0*/  SHF.L.U32 R5, R9, 0x1f, RZ ;  /* 0x0000001f09057819 */ /* 0x000fe200000006ff */
[----:B------:R-:W-:Y:S02]  /*3cc0*/  ULEA UR9, UR19, UR7, 0x3 ;  /* 0x0000000713097291 */ /* 0x000fe4000f8e18ff */
[----:B------:R-:W-:Y:S02]  /*3cd0*/  ULEA UR10, UR19, UR21, 0x6 ;  /* 0x00000015130a7291 */ /* 0x000fe4000f8e30ff */
[----:B-1----:R-:W-:-:S06]  /*3ce0*/  UISETP.GE.AND UP0, UPT, UR8, 0x1, UPT ;  /* 0x000000010800788c */ /* 0x002fcc000bf06270 */
[----:B------:R-:W-:-:S05]  /*3cf0*/  PLOP3.LUT P0, PT, PT, PT, UP0, 0x80, 0x8 ;  /* 0x000000000008781c */ /* 0x000fca0003f0f008 */
[----:B------:R-:W-:-:S08]  /*3d00*/  @UP0 ULEA UR8, UR18, UR7, 0x3 ;  /* 0x0000000712080291 */ /* 0x000fd0000f8e18ff */
[----:B------:R-:W-:-:S04]  /*3d10*/  @P0 SHF.L.U32 R0, R2, 0x1f, RZ ;  /* 0x0000001f02000819 */ /* 0x000fc800000006ff */
[----:B------:R1:W2:Y:S01]  /*3d20*/  @P0 SYNCS.PHASECHK.TRANS64.TRYWAIT P2, [UR8], R0 ;  /* 0x00000000ff0005a7 */ /* 0x0002a20008041108 */
[----:B------:R-:W3:Y:S02]  /*3d30*/  SYNCS.PHASECHK.TRANS64.TRYWAIT P0, [UR9+0x160], R5 ;  /* 0x00016005ff0075a7 */ /* 0x000ee40008001109 */
[----:B-123--:R-:W-:Y:S05]  /*3d40*/  @!P0 BRA `(.L_x_79) ;  /* 0x00000058007c8947 */ /* 0x00efea0003800000 */
.L_x_197:
[----:B------:R-:W-:Y:S01]  /*3d50*/  UMOV UR16, UR17 ;  /* 0x0000001100107c82 */ /* 0x000fe20008000000 */
[----:B------:R-:W-:Y:S05]  /*3d60*/  BRA.U !UP0, `(.L_x_80) ;  /* 0x0000000108c07547 */ /* 0x000fea000b800000 */
[----:B------:R-:W-:Y:S02]  /*3d70*/  UIADD3 UR16, UPT, UPT, UR20, UR17, URZ ;  /* 0x0000001114107290 */ /* 0x000fe4000fffe0ff */
[----:B------:R-:W-:Y:S01]  /*3d80*/  UPLOP3.LUT UP3, UPT, UPT, UPT, UPT, 0x40, 0x4 ;  /* 0x000000000004789c */ /* 0x000fe20003f6e870 */
[----:B------:R-:W-:Y:S01]  /*3d90*/  UMOV UR15, UR6 ;  /* 0x00000006000f7c82 */ /* 0x000fe20008000000 */
[----:B------:R-:W-:-:S09]  /*3da0*/  UMOV UR46, UR18 ;  /* 0x00000012002e7c82 */ /* 0x000fd20008000000 */
.L_x_83:
[----:B--2---:R-:W-:Y:S01]  /*3db0*/  ULEA UR8, UR46, UR7, 0x3 ;  /* 0x000000072e087291 */ /* 0x004fe2000f8e18ff */
[----:B---3--:R-:W-:Y:S11]  /*3dc0*/  @P2 BRA `(.L_x_81) ;  /* 0x00000000000c2947 */ /* 0x008ff60003800000 */
[----:B-1----:R-:W-:Y:S04]  /*3dd0*/  SHF.L.U32 R5, R2, 0x1f, RZ ;  /* 0x0000001f02057819 */ /* 0x002fe800000006ff */
[----:B------:R-:W1:Y:S02]  /*3de0*/  SYNCS.PHASECHK.TRANS64.TRYWAIT P0, [UR8], R5 ;  /* 0x00000005ff0075a7 */ /* 0x000e640008001108 */
[----:B-1----:R-:W-:Y:S05]  /*3df0*/  @!P0 BRA `(.L_x_82) ;  /* 0x0000005800688947 */ /* 0x002fea0003800000 */
.L_x_81:
[----:B------:R-:W-:Y:S01]  /*3e00*/  UISETP.NE.AND UP0, UPT, UR15, 0x1, UPT ;  /* 0x000000010f00788c */ /* 0x000fe2000bf05270 */
[----:B------:R-:W-:Y:S01]  /*3e10*/  PLOP3.LUT P2, PT, PT, PT, PT, 0x80, 0x8 ;  /* 0x000000000008781c */ /* 0x000fe20003f4f070 */
[----:B------:R-:W-:Y:S02]  /*3e20*/  UIADD3 UR18, UPT, UPT, UR46, 0x1, URZ ;  /* 0x000000012e127890 */ /* 0x000fe4000fffe0ff */
[----:B------:R-:W-:Y:S02]  /*3e30*/  ULEA UR32, UR46, UR14, 0x9 ;  /* 0x0000000e2e207291 */ /* 0x000fe4000f8e48ff */
[----:B------:R-:W-:Y:S01]  /*3e40*/  UISETP.NE.AND UP1, UPT, UR18, 0xd, UPT ;  /* 0x0000000d1200788c */ /* 0x000fe2000bf25270 */
[----:B------:R-:W-:Y:S01]  /*3e50*/  PLOP3.LUT P0, PT, PT, PT, UP0, 0x80, 0x8 ;  /* 0x000000000008781c */ /* 0x000fe20003f0f008 */
[----:B------:R-:W-:Y:S02]  /*3e60*/  UIADD3 UR44, UPT, UPT, UR32, 0x2, URZ ;  /* 0x00000002202c7890 */ /* 0x000fe4000fffe0ff */
[----:B------:R-:W-:Y:S02]  /*3e70*/  USEL UR31, URZ, 0x1, UP1 ;  /* 0x00000001ff1f7887 */ /* 0x000fe40008800000 */
[----:B------:R-:W-:Y:S02]  /*3e80*/  USEL UR18, UR18, URZ, UP1 ;  /* 0x000000ff12127287 */ /* 0x000fe40008800000 */
[----:B------:R-:W-:Y:S02]  /*3e90*/  UIADD3 UR40, UPT, UPT, UR32, 0x4, URZ ;  /* 0x0000000420287890 */ /* 0x000fe4000fffe0ff */
[----:B------:R-:W-:Y:S01]  /*3ea0*/  @UP0 ULEA UR30, UR18, UR7, 0x3 ;  /* 0x00000007121e0291 */ /* 0x000fe2000f8e18ff */
[----:B------:R-:W-:Y:S01]  /*3eb0*/  LOP3.LUT R2, R2, UR31, RZ, 0x3c, !PT ;  /* 0x0000001f02027c12 */ /* 0x000fe2000f8e3cff */
[----:B------:R-:W-:Y:S02]  /*3ec0*/  UIADD3 UR36, UPT, UPT, UR32, 0x6, URZ ;  /* 0x0000000620247890 */ /* 0x000fe4000fffe0ff */
[----:B------:R-:W-:Y:S01]  /*3ed0*/  UIADD3 UR8, UPT, UPT, UR8, 0x68, URZ ;  /* 0x0000006808087890 */ /* 0x000fe2000fffe0ff */
[----:B-1----:R-:W-:Y:S01]  /*3ee0*/  @P0 SHF.L.U32 R0, R2, 0x1f, RZ ;  /* 0x0000001f02000819 */ /* 0x002fe200000006ff */
[----:B------:R-:W-:Y:S02]  /*3ef0*/  UIADD3 UR17, UPT, UPT, UR17, 0x1, URZ ;  /* 0x0000000111117890 */ /* 0x000fe4000fffe0ff */
[----:B------:R-:W-:Y:S01]  /*3f00*/  UIADD3 UR15, UPT, UPT, UR15, -0x1, URZ ;  /* 0xffffffff0f0f7890 */ /* 0x000fe2000fffe0ff */
[----:B------:R2:W3:Y:S01]  /*3f10*/  @P0 SYNCS.PHASECHK.TRANS64.TRYWAIT P2, [UR30], R0 ;  /* 0x00000000ff0005a7 */ /* 0x0004e2000804111e */
[----:B------:R-:W-:Y:S02]  /*3f20*/  ULEA UR30, UR46, UR13, 0x9 ;  /* 0x0000000d2e1e7291 */ /* 0x000fe4000f8e48ff */
[----:B------:R-:W-:Y:S02]  /*3f30*/  UISETP.NE.AND UP0, UPT, UR17, UR16, UPT ;  /* 0x000000101100728c */ /* 0x000fe4000bf05270 */
[----:B------:R-:W-:Y:S02]  /*3f40*/  UIADD3 UR42, UPT, UPT, UR30, 0x2, URZ ;  /* 0x000000021e2a7890 */ /* 0x000fe4000fffe0ff */
[----:B------:R-:W-:Y:S02]  /*3f50*/  UIADD3 UR38, UPT, UPT, UR30, 0x4, URZ ;  /* 0x000000041e267890 */ /* 0x000fe4000fffe0ff */
[----:B------:R-:W-:Y:S01]  /*3f60*/  UIADD3 UR34, UPT, UPT, UR30, 0x6, URZ ;  /* 0x000000061e227890 */ /* 0x000fe2000fffe0ff */
[----:B------:R-:W-:Y:S01]  /*3f70*/  UMOV UR33, 0x40004040 ;  /* 0x4000404000217882 */ /* 0x000fe20000000000 */
[----:B------:R-:W-:Y:S01]  /*3f80*/  UMOV UR31, 0x40004040 ;  /* 0x40004040001f7882 */ /* 0x000fe20000000000 */
[----:B------:R-:W-:Y:S01]  /*3f90*/  UMOV UR45, 0x40004040 ;  /* 0x40004040002d7882 */ /* 0x000fe20000000000 */
[----:B------:R2:W-:Y:S01]  /*3fa0*/  UTCHMMA.2CTA gdesc[UR30], gdesc[UR32], tmem[UR10], tmem[UR28], idesc[UR29], UP3 ;  /* 0x00ff1c201e0075ea */ /* 0x0005e20009a0000a */
[----:B------:R-:W-:Y:S01]  /*3fb0*/  UPLOP3.LUT UP3, UPT, UPT, UPT, UPT, 0x80, 0x8 ;  /* 0x000000000008789c */ /* 0x000fe20003f6f070 */
[----:B------:R-:W-:Y:S01]  /*3fc0*/  UMOV UR43, 0x40004040 ;  /* 0x40004040002b7882 */ /* 0x000fe20000000000 */
[----:B------:R-:W-:Y:S01]  /*3fd0*/  UMOV UR41, 0x40004040 ;  /* 0x4000404000297882 */ /* 0x000fe20000000000 */
[----:B------:R2:W-:Y:S01]  /*3fe0*/  UTCHMMA.2CTA gdesc[UR42], gdesc[UR44], tmem[UR10], tmem[UR26], idesc[UR27], UPT ;  /* 0x00ff1a2c2a0075ea */ /* 0x0005e2000ba0000a */
[----:B------:R-:W-:Y:S01]  /*3ff0*/  UMOV UR39, 0x40004040 ;  /* 0x4000404000277882 */ /* 0x000fe20000000000 */
[----:B------:R-:W-:Y:S01]  /*4000*/  UMOV UR37, 0x40004040 ;  /* 0x4000404000257882 */ /* 0x000fe20000000000 */
[----:B------:R-:W-:Y:S01]  /*4010*/  UMOV UR35, 0x40004040 ;  /* 0x4000404000237882 */ /* 0x000fe20000000000 */
[----:B------:R2:W-:Y:S01]  /*4020*/  UTCHMMA.2CTA gdesc[UR38], gdesc[UR40], tmem[UR10], tmem[UR24], idesc[UR25], UPT ;  /* 0x00ff1828260075ea */ /* 0x0005e2000ba0000a */
[----:B------:R2:W-:Y:S01]  /*4030*/  UTCHMMA.2CTA gdesc[UR34], gdesc[UR36], tmem[UR10], tmem[UR22], idesc[UR23], UPT ;  /* 0x00ff1624220075ea */ /* 0x0005e2000ba0000a */
[----:B------:R2:W-:Y:S01]  /*4040*/  UTCBAR.2CTA.MULTICAST [UR8], URZ, UR12 ;  /* 0x000000ff080073e9 */ /* 0x0005e2000820080c */
[----:B------:R-:W-:Y:S01]  /*4050*/  UMOV UR46, UR18 ;  /* 0x00000012002e7c82 */ /* 0x000fe20008000000 */
[----:B------:R-:W-:Y:S05]  /*4060*/  BRA.U UP0, `(.L_x_83) ;  /* 0xfffffffd00507547 */ /* 0x000fea000b83ffff */
.L_x_80:
[----:B------:R-:W-:Y:S01]  /*4070*/  UIADD3 UR9, UPT, UPT, UR9, 0x140, URZ ;  /* 0x0000014009097890 */ /* 0x000fe2000fffe0ff */
[----:B------:R-:W-:-:S08]  /*4080*/  UMOV UR17, UR16 ;  /* 0x0000001000117c82 */ /* 0x000fd00008000000 */
[----:B------:R4:W-:Y:S01]  /*4090*/  UTCBAR.2CTA.MULTICAST [UR9], URZ, UR11 ;  /* 0x000000ff090073e9 */ /* 0x0009e2000820080b */
[----:B------:R-:W-:Y:S02]  /*40a0*/  NOP ;  /* 0x0000000000007918 */ /* 0x000fe40000000000 */
.L_x_78:
[----:B------:R-:W-:Y:S01]  /*40b0*/  UIADD3 UR19, UPT, UPT, UR19, 0x1, URZ ;  /* 0x0000000113137890 */ /* 0x000fe2000fffe0ff */
[----:B------:R-:W-:-:S03]  /*40c0*/  ISETP.NE.AND P0, PT, R8, 0x2, PT ;  /* 0x000000020800780c */ /* 0x000fc60003f05270 */
[----:B------:R-:W-:Y:S01]  /*40d0*/  UISETP.NE.AND UP0, UPT, UR19, 0x4, UPT ;  /* 0x000000041300788c */ /* 0x000fe2000bf05270 */
[----:B-12---:R-:W-:Y:S02]  /*40e0*/  SEL R0, RZ, 0x1, P0 ;  /* 0x00000001ff007807 */ /* 0x006fe40000000000 */
[----:B------:R-:W-:Y:S01]  /*40f0*/  SEL R8, R8, RZ, P0 ;  /* 0x000000ff08087207 */ /* 0x000fe20000000000 */
[----:B------:R-:W-:Y:S01]  /*4100*/  USEL UR8, URZ, 0x1, UP0 ;  /* 0x00000001ff087887 */ /* 0x000fe20008000000 */
[----:B------:R-:W-:Y:S01]  /*4110*/  LOP3.LUT R3, R3, R0, RZ, 0x3c, !PT ;  /* 0x0000000003037212 */ /* 0x000fe200078e3cff */
[----:B------:R-:W-:-:S04]  /*4120*/  USEL UR19, UR19, URZ, UP0 ;  /* 0x000000ff13137287 */ /* 0x000fc80008000000 */
[----:B------:R-:W-:Y:S01]  /*4130*/  LOP3.LUT R9, R9, UR8, RZ, 0x3c, !PT ;  /* 0x0000000809097c12 */ /* 0x000fe2000f8e3cff */
[----:B------:R-:W-:Y:S07]  /*4140*/  @P1 BRA `(.L_x_84) ;  /* 0xfffffff800881947 */ /* 0x000fee000383ffff */
[----:B------:R-:W1:Y:S01]  /*4150*/  S2UR UR6, SR_CgaCtaId ;  /* 0x00000000000679c3 */ /* 0x000e620000008800 */
[----:B------:R-:W-:Y:S01]  /*4160*/  ELECT P0, URZ, PT ;  /* 0x0000000000ff782f */ /* 0x000fe20003800000 */
[----:B------:R-:W-:Y:S01]  /*4170*/  HFMA2 R0, -RZ, RZ, 0, 5.9604644775390625e-08 ;  /* 0x00000001ff007431 */ /* 0x000fe200000001ff */
[----:B------:R-:W-:-:S05]  /*4180*/  UMOV UR8, 0x40 ;  /* 0x0000004000087882 */ /* 0x000fca0000000000 */
[----:B------:R-:W-:Y:S01]  /*4190*/  UVIRTCOUNT.DEALLOC.SMPOOL 0x80 ;  /* 0x000000800000784c */ /* 0x000fe20000000000 */
[----:B------:R-:W-:Y:S02]  /*41a0*/  UISETP.NE.AND UP0, UPT, UR5, URZ, UPT ;  /* 0x000000ff0500728c */ /* 0x000fe4000bf05270 */
[----:B-1----:R-:W-:-:S09]  /*41b0*/  ULEA UR6, UR6, UR8, 0x18 ;  /* 0x0000000806067291 */ /* 0x002fd2000f8ec0ff */
[----:B------:R1:W-:Y:S01]  /*41c0*/  @P0 STS.U8 [UR6+0x1c], R0 ;  /* 0x00001c00ff000988 */ /* 0x0003e20008000006 */
[----:B------:R-:W-:Y:S05]  /*41d0*/  BRA.U UP0, `(.L_x_85) ;  /* 0x0000000100a07547 */ /* 0x000fea000b800000 */
[----:B------:R-:W-:Y:S01]  /*41e0*/  UIADD3 UR5, UPT, UPT, UR7, 0x160, URZ ;  /* 0x0000016007057890 */ /* 0x000fe2000fffe0ff */
[----:B------:R-:W-:-:S03]  /*41f0*/  SHF.L.U32 R3, R9, 0x1f, RZ ;  /* 0x0000001f09037819 */ /* 0x000fc600000006ff */
[----:B------:R-:W-:-:S09]  /*4200*/  ULEA UR8, UR19, UR5, 0x3 ;  /* 0x0000000513087291 */ /* 0x000fd2000f8e18ff */
[----:B------:R-:W2:Y:S02]  /*4210*/  SYNCS.PHASECHK.TRANS64.TRYWAIT P0, [UR8], R3 ;  /* 0x00000003ff0075a7 */ /* 0x000ea40008001108 */
[----:B--2---:R-:W-:Y:S05]  /*4220*/  @!P0 BRA `(.L_x_86) ;  /* 0x0000005400748947 */ /* 0x004fea0003800000 */
.L_x_200:
[----:B----4-:R-:W-:-:S04]  /*4230*/  UIADD3 UR9, UPT, UPT, UR19, 0x1, URZ ;  /* 0x0000000113097890 */ /* 0x010fc8000fffe0ff */
        /* <DEDUP_REMOVED lines=8> */
.L_x_202:
        /* <DEDUP_REMOVED lines=9> */
.L_x_204:
[----:B------:R-:W-:-:S04]  /*4350*/  UIADD3 UR9, UPT, UPT, UR9, 0x1, URZ ;  /* 0x0000000109097890 */ /* 0x000fc8000fffe0ff */
[----:B------:R-:W-:-:S04]  /*4360*/  UISETP.NE.AND UP1, UPT, UR9, 0x4, UPT ;  /* 0x000000040900788c */ /* 0x000fc8000bf25270 */
[----:B------:R-:W-:Y:S02]  /*4370*/  USEL UR8, URZ, 0x1, UP1 ;  /* 0x00000001ff087887 */ /* 0x000fe40008800000 */
[----:B------:R-:W-:-:S04]  /*4380*/  USEL UR9, UR9, URZ, UP1 ;  /* 0x000000ff09097287 */ /* 0x000fc80008800000 */
[----:B------:R-:W-:Y:S01]  /*4390*/  ULEA UR9, UR9, UR5, 0x3 ;  /* 0x0000000509097291 */ /* 0x000fe2000f8e18ff */
[----:B-1----:R-:W-:-:S04]  /*43a0*/  LOP3.LUT R3, R2, UR8, RZ, 0x3c, !PT ;  /* 0x0000000802037c12 */ /* 0x002fc8000f8e3cff */
[----:B------:R-:W-:Y:S01]  /*43b0*/  SHF.L.U32 R3, R3, 0x1f, RZ ;  /* 0x0000001f03037819 */ /* 0x000fe200000006ff */
[----:B------:R-:W-:-:S04]  /*43c0*/  IMAD.U32 R0, RZ, RZ, UR9 ;  /* 0x00000009ff007e24 */ /* 0x000fc8000f8e00ff */
[----:B------:R1:W2:Y:S03]  /*43d0*/  SYNCS.PHASECHK.TRANS64.TRYWAIT P0, [R0+URZ], R3 ;  /* 0x00000003000075a7 */ /* 0x0002a600080011ff */
[----:B--2---:R-:W-:Y:S05]  /*43e0*/  @!P0 NANOSLEEP.SYNCS 0x989680 ;  /* 0x009896800000895d */ /* 0x004fea0003900000 */
[----:B------:R-:W2:Y:S02]  /*43f0*/  @!P0 SYNCS.PHASECHK.TRANS64 P0, [R0+URZ], R3 ;  /* 0x00000003000085a7 */ /* 0x000ea400080010ff */
[----:B--2---:R-:W-:Y:S05]  /*4400*/  @P0 BRA `(.L_x_89) ;  /* 0x0000000000200947 */ /* 0x004fea0003800000 */
.L_x_90:
[----:B--2---:R2:W4:Y:S02]  /*4410*/  SYNCS.PHASECHK.TRANS64.TRYWAIT P0, [R0+URZ], R3 ;  /* 0x00000003000075a7 */ /* 0x00452400080011ff */
[----:B----4-:R-:W-:Y:S05]  /*4420*/  @!P0 NANOSLEEP.SYNCS 0x989680 ;  /* 0x009896800000895d */ /* 0x010fea0003900000 */
[----:B------:R-:W4:Y:S02]  /*4430*/  @!P0 SYNCS.PHASECHK.TRANS64 P0, [R0+URZ], R3 ;  /* 0x00000003000085a7 */ /* 0x000f2400080010ff */
[----:B----4-:R-:W-:Y:S05]  /*4440*/  @!P0 BRA `(.L_x_90) ;  /* 0xfffffffc00f08947 */ /* 0x010fea000383ffff */
[----:B------:R-:W-:Y:S05]  /*4450*/  BRA `(.L_x_89) ;  /* 0x00000000000c7947 */ /* 0x000fea0003800000 */
.L_x_85:
[----:B------:R-:W-:-:S04]  /*4460*/  UIADD3 UR5, UPT, UPT, UR7, 0x1a0, URZ ;  /* 0x000001a007057890 */ /* 0x000fc8000fffe0ff */
[----:B------:R-:W-:-:S09]  /*4470*/  UPRMT UR5, UR4, 0x654, UR5 ;  /* 0x0000065404057896 */ /* 0x000fd20008000005 */
[----:B------:R-:W-:Y:S03]  /*4480*/  SYNCS.ARRIVE.TRANS64.RED.A1T0 RZ, [UR5], RZ ;  /* 0x000000ffffff79a7 */ /* 0x000fe60008100405 */
.L_x_89:
[----:B-12---:R-:W-:Y:S01]  /*4490*/  SHF.L.U32 R3, RZ, 0x1f, RZ ;  /* 0x0000001fff037819 */ /* 0x006fe200000006ff */
[----:B------:R-:W-:Y:S01]  /*44a0*/  UIADD3 UR5, UPT, UPT, UR7, 0x1a0, URZ ;  /* 0x000001a007057890 */ /* 0x000fe2000fffe0ff */
[----:B------:R-:W-:Y:S02]  /*44b0*/  PLOP3.LUT P0, PT, PT, PT, UP0, 0x80, 0x8 ;  /* 0x000000000008781c */ /* 0x000fe40003f0f008 */
[----:B------:R-:W1:Y:S02]  /*44c0*/  SYNCS.PHASECHK.TRANS64.TRYWAIT P1, [UR7+0x1a0], R3 ;  /* 0x0001a003ff0075a7 */ /* 0x000e640008021107 */
[----:B-1----:R-:W-:Y:S09]  /*44d0*/  @!P1 BRA `(.L_x_91) ;  /* 0x0000005400109947 */ /* 0x002ff20003800000 */
.L_x_206:
[----:B------:R-:W-:Y:S01]  /*44e0*/  @!UP0 UPRMT UR5, UR4, 0x654, UR5 ;  /* 0x0000065404058896 */ /* 0x000fe20008000005 */
[----:B------:R-:W-:Y:S02]  /*44f0*/  UMOV UR8, 0xffff ;  /* 0x0000ffff00087882 */ /* 0x000fe40000000000 */
[----:B------:R-:W-:-:S06]  /*4500*/  UMOV UR4, 0x1 ;  /* 0x0000000100047882 */ /* 0x000fcc0000000000 */
[----:B------:R-:W-:Y:S01]  /*4510*/  @!P0 SYNCS.ARRIVE.TRANS64.RED.A1T0 RZ, [UR5], RZ ;  /* 0x000000ffffff89a7 */ /* 0x000fe20008100405 */
[----:B------:R-:W-:Y:S01]  /*4520*/  NOP ;  /* 0x0000000000007918 */ /* 0x000fe20000000000 */
[----:B-1----:R-:W1:Y:S01]  /*4530*/  LDS R0, [UR6+0x14] ;  /* 0x00001406ff007984 */ /* 0x002e620008000800 */
[----:B------:R-:W-:-:S04]  /*4540*/  ULOP3.LUT UR5, UR21, 0xffff, URZ, 0xc0, !UPT ;  /* 0x0000ffff15057892 */ /* 0x000fc8000f8ec0ff */
[----:B------:R-:W-:-:S04]  /*4550*/  USHF.R.U32.HI UR5, URZ, 0x5, UR5 ;  /* 0x00000005ff057899 */ /* 0x000fc80008011605 */
[----:B------:R-:W-:Y:S02]  /*4560*/  USHF.L.U32 UR8, UR8, UR5, URZ ;  /* 0x0000000508087299 */ /* 0x000fe400080006ff */
[----:B------:R-:W-:-:S04]  /*4570*/  USHF.L.U32 UR4, UR4, UR5, URZ ;  /* 0x0000000504047299 */ /* 0x000fc800080006ff */
[----:B-1----:R-:W-:-:S04]  /*4580*/  LOP3.LUT R0, R0, UR8, RZ, 0xc0, !PT ;  /* 0x0000000800007c12 */ /* 0x002fc8000f8ec0ff */
[----:B------:R-:W-:-:S13]  /*4590*/  ISETP.NE.AND P0, PT, R0, UR8, PT ;  /* 0x0000000800007c0c */ /* 0x000fda000bf05270 */
[----:B------:R-:W-:Y:S05]  /*45a0*/  @P0 BRA `(.L_x_92) ;  /* 0x0000000000580947 */ /* 0x000fea0003800000 */
[----:B------:R-:W1:Y:S02]  /*45b0*/  LDS R0, [UR6+0x18] ;  /* 0x00001806ff007984 */ /* 0x000e640008000800 */
[----:B-1----:R-:W-:-:S04]  /*45c0*/  LOP3.LUT R0, R0, UR4, RZ, 0xc0, !PT ;  /* 0x0000000400007c12 */ /* 0x002fc8000f8ec0ff */
[----:B------:R-:W-:-:S13]  /*45d0*/  ISETP.NE.AND P0, PT, R0, UR4, PT ;  /* 0x0000000400007c0c */ /* 0x000fda000bf05270 */
[----:B------:R-:W-:Y:S05]  /*45e0*/  @P0 BRA `(.L_x_93) ;  /* 0x00000000003c0947 */ /* 0x000fea0003800000 */
[----:B------:R-:W1:Y:S01]  /*45f0*/  S2R R2, SR_LANEID ;  /* 0x0000000000027919 */ /* 0x000e620000000000 */
[----:B------:R-:W-:Y:S01]  /*4600*/  ULOP3.LUT UR8, URZ, UR8, URZ, 0x33, !UPT ;  /* 0x00000008ff087292 */ /* 0x000fe2000f8e33ff */
[----:B------:R-:W-:Y:S01]  /*4610*/  LOP3.LUT R4, RZ, UR4, RZ, 0x33, !PT ;  /* 0x00000004ff047c12 */ /* 0x000fe2000f8e33ff */
[----:B------:R-:W-:Y:S02]  /*4620*/  VOTEU.ANY UR7, UPT, PT ;  /* 0x0000000000077886 */ /* 0x000fe400038e0100 */
[----:B------:R-:W-:Y:S01]  /*4630*/  UFLO.U32 UR7, UR7 ;  /* 0x00000007000772bd */ /* 0x000fe200080e0000 */
[----:B------:R-:W2:Y:S01]  /*4640*/  REDUX UR4, R4 ;  /* 0x00000000040473c4 */ /* 0x000ea20000000000 */
[----:B------:R-:W-:-:S06]  /*4650*/  IMAD.U32 R0, RZ, RZ, UR8 ;  /* 0x00000008ff007e24 */ /* 0x000fcc000f8e00ff */
[----:B------:R1:W-:Y:S01]  /*4660*/  UTCATOMSWS.AND URZ, UR8 ;  /* 0x0000000800ff79e3 */ /* 0x0003e20008000000 */
[----:B------:R-:W3:Y:S01]  /*4670*/  REDUX UR5, R0 ;  /* 0x00000000000573c4 */ /* 0x000ee20000000000 */
[----:B-1----:R-:W-:Y:S01]  /*4680*/  ISETP.EQ.U32.AND P0, PT, R2, UR7, PT ;  /* 0x0000000702007c0c */ /* 0x002fe2000bf02070 */
[----:B--2---:R-:W-:Y:S01]  /*4690*/  IMAD.U32 R2, RZ, RZ, UR4 ;  /* 0x00000004ff027e24 */ /* 0x004fe2000f8e00ff */
[----:B---3--:R-:W-:-:S11]  /*46a0*/  MOV R3, UR5 ;  /* 0x0000000500037c02 */ /* 0x008fd60008000f00 */
[----:B------:R1:W-:Y:S04]  /*46b0*/  @P0 ATOMS.AND RZ, [UR6+0x14], R3 ;  /* 0x00001403ffff098c */ /* 0x0003e8000a800006 */
[----:B------:R1:W-:Y:S01]  /*46c0*/  @P0 ATOMS.AND RZ, [UR6+0x18], R2 ;  /* 0x00001802ffff098c */ /* 0x0003e2000a800006 */
[----:B------:R-:W-:Y:S05]  /*46d0*/  BRA `(.L_x_94) ;  /* 0x0000000000147947 */ /* 0x000fea0003800000 */
.L_x_93:
[----:B------:R-:W-:Y:S02]  /*46e0*/  MOV R2, 0x4700 ;  /* 0x0000470000027802 */ /* 0x000fe40000000f00 */
[----:B---345:R-:W-:Y:S05]  /*46f0*/  CALL.REL.NOINC `($__internal_0_$__cuda_sm10x_tcgen05_guardrail_trap_col_being_dealloced_not_returned_by_alloc) ;  /* 0x0000005400f07944 */ /* 0x038fea0003c00000 */
[----:B------:R-:W-:Y:S05]  /*4700*/  BRA `(.L_x_94) ;  /* 0x0000000000087947 */ /* 0x000fea0003800000 */
.L_x_92:
[----:B------:R-:W-:Y:S02]  /*4710*/  MOV R2, 0x4730 ;  /* 0x0000473000027802 */ /* 0x000fe40000000f00 */
[----:B---345:R-:W-:Y:S05]  /*4720*/  CALL.REL.NOINC `($__internal_2_$__cuda_sm10x_tcgen05_guardrail_trap_unallocated_columns_being_dealloced) ;  /* 0x0000005400fc7944 */ /* 0x038fea0003c00000 */
.L_x_94:
[----:B------:R-:W-:Y:S01]  /*4730*/  NOP ;  /* 0x0000000000007918 */ /* 0x000fe20000000000 */
[----:B----4-:R-:W-:Y:S05]  /*4740*/  EXIT ;  /* 0x000000000000794d */ /* 0x010fea0003800000 */
.L_x_65:
[----:B------:R-:W-:-:S09]  /*4750*/  UISETP.NE.OR UP5, UPT, UR10, 0x3, !UP5 ;  /* 0x000000030a00788c */ /* 0x000fd2000efa5670 */
[----:B------:R-:W-:Y:S05]  /*4760*/  BRA.U UP5, `(.L_x_95) ;  /* 0x0000001105787547 */ /* 0x000fea000b800000 */
[----:B------:R-:W1:Y:S01]  /*4770*/  LDC R0, c[0x0][0xb30] ;  /* 0x0002cc00ff007b82 */ /* 0x000e620000000800 */
[----:B------:R-:W2:Y:S01]  /*4780*/  LDCU.64 UR8, c[0x0][0x888] ;  /* 0x00011100ff0877ac */ /* 0x000ea20008000a00 */
[----:B------:R-:W-:Y:S02]  /*4790*/  HFMA2 R25, -RZ, RZ, 0, 0 ;  /* 0x00000000ff197431 */ /* 0x000fe400000001ff */
[----:B-----5:R-:W-:Y:S01]  /*47a0*/  IMAD.MOV.U32 R32, RZ, RZ, 0x1 ;  /* 0x00000001ff207424 */ /* 0x020fe200078e00ff */
[----:B------:R-:W-:Y:S01]  /*47b0*/  MOV R23, 0x1000 ;  /* 0x0000100000177802 */ /* 0x000fe20000000f00 */
[----:B------:R-:W3:Y:S01]  /*47c0*/  LDCU.64 UR4, c[0x0][0x890] ;  /* 0x00011200ff0477ac */ /* 0x000ee20008000a00 */
[----:B------:R-:W-:Y:S01]  /*47d0*/  IMAD.MOV.U32 R27, RZ, RZ, RZ ;  /* 0x000000ffff1b7224 */ /* 0x000fe200078e00ff */
[----:B------:R-:W4:Y:S01]  /*47e0*/  LDC R19, c[0x0][0x370] ;  /* 0x0000dc00ff137b82 */ /* 0x000f220000000800 */
[----:B------:R-:W-:Y:S01]  /*47f0*/  UMOV UR7, 0x400 ;  /* 0x0000040000077882 */ /* 0x000fe20000000000 */
[----:B------:R-:W-:-:S02]  /*4800*/  UPLOP3.LUT UP1, UPT, UPT, UPT, UPT, 0x40, 0x4 ;  /* 0x000000000004789c */ /* 0x000fc40003f2e870 */
[----:B------:R-:W-:-:S04]  /*4810*/  ULEA UR7, UR37, UR7, 0x18 ;  /* 0x0000000725077291 */ /* 0x000fc8000f8ec0ff */
[----:B------:R-:W4:Y:S01]  /*4820*/  LDC R2, c[0x0][0xb0c] ;  /* 0x0002c300ff027b82 */ /* 0x000f220000000800 */
[----:B------:R-:W-:Y:S02]  /*4830*/  UIADD3 UR13, UPT, UPT, UR7, 0xe8, URZ ;  /* 0x000000e8070d7890 */ /* 0x000fe4000fffe0ff */
[----:B--2---:R-:W-:Y:S02]  /*4840*/  UISETP.NE.U32.AND UP3, UPT, UR8, URZ, UPT ;  /* 0x000000ff0800728c */ /* 0x004fe4000bf65070 */
[----:B------:R-:W-:Y:S02]  /*4850*/  UIADD3 UR41, UPT, UPT, UR7, 0xd0, URZ ;  /* 0x000000d007297890 */ /* 0x000fe4000fffe0ff */
[----:B---3--:R-:W-:Y:S01]  /*4860*/  UISETP.NE.U32.AND UP4, UPT, UR4, URZ, UPT ;  /* 0x000000ff0400728c */ /* 0x008fe2000bf85070 */
[----:B------:R-:W2:Y:S01]  /*4870*/  LDC R18, c[0x0][0xb20] ;  /* 0x0002c800ff127b82 */ /* 0x000ea20000000800 */
[----:B-1----:R-:W-:Y:S01]  /*4880*/  ISETP.NE.AND P1, PT, R0, 0x1, PT ;  /* 0x000000010000780c */ /* 0x002fe20003f25270 */
[----:B------:R-:W-:-:S02]  /*4890*/  UISETP.NE.AND.EX UP3, UPT, UR9, URZ, UPT, UP3 ;  /* 0x000000ff0900728c */ /* 0x000fc4000bf65330 */
[----:B------:R-:W-:Y:S02]  /*48a0*/  UIADD3 UR33, UPT, UPT, UR7, 0xd8, URZ ;  /* 0x000000d807217890 */ /* 0x000fe4000fffe0ff */
[----:B------:R-:W-:Y:S02]  /*48b0*/  UIADD3 UR25, UPT, UPT, UR7, 0xe0, URZ ;  /* 0x000000e007197890 */ /* 0x000fe4000fffe0ff */
[----:B------:R-:W1:Y:S01]  /*48c0*/  LDC.64 R36, c[0x0][0x348] ;  /* 0x0000d200ff247b82 */ /* 0x000e620000000a00 */
[----:B------:R-:W-:Y:S02]  /*48d0*/  UPRMT UR13, UR37, 0x654, UR13 ;  /* 0x00000654250d7896 */ /* 0x000fe4000800000d */
[----:B------:R-:W-:-:S05]  /*48e0*/  UISETP.NE.AND.EX UP4, UPT, UR5, URZ, UPT, UP4 ;  /* 0x000000ff0500728c */ /* 0x000fca000bf85340 */
[----:B------:R-:W3:Y:S08]  /*48f0*/  LDC.64 R16, c[0x0][0xb10] ;  /* 0x0002c400ff107b82 */ /* 0x000ef00000000a00 */
[----:B------:R-:W1:Y:S08]  /*4900*/  LDC.64 R6, c[0x0][0xb18] ;  /* 0x0002c600ff067b82 */ /* 0x000e700000000a00 */
[----:B------:R-:W1:Y:S08]  /*4910*/  LDC.64 R4, c[0x0][0xb28] ;  /* 0x0002ca00ff047b82 */ /* 0x000e700000000a00 */
[----:B--2-4-:R-:W1:Y:S02]  /*4920*/  LDC R22, c[0x0][0x374] ;  /* 0x0000dd00ff167b82 */ /* 0x014e640000000800 */
.L_x_106:
[----:B------:R-:W-:Y:S02]  /*4930*/  LEA R0, R27, UR7, 0x3 ;  /* 0x000000071b007c11 */ /* 0x000fe4000f8e18ff */
[----:B------:R-:W-:Y:S02]  /*4940*/  SHF.L.U32 R3, R25, 0x1f, RZ ;  /* 0x0000001f19037819 */ /* 0x000fe400000006ff */
[----:B------:R-:W-:Y:S02]  /*4950*/  LEA R28, R27, UR7, 0x4 ;  /* 0x000000071b1c7c11 */ /* 0x000fe4000f8e20ff */
[----:B--2---:R-:W2:Y:S02]  /*4960*/  SYNCS.PHASECHK.TRANS64.TRYWAIT P0, [R0+URZ+0x120], R3 ;  /* 0x00012003000075a7 */ /* 0x004ea400080011ff */
[----:B--2---:R-:W-:Y:S05]  /*4970*/  @!P0 BRA `(.L_x_96) ;  /* 0x0000005000008947 */ /* 0x004fea0003800000 */
.L_x_207:
[----:B------:R-:W-:Y:S01]  /*4980*/  ISETP.GE.AND P0, PT, R26, 0x1, PT ;  /* 0x000000011a00780c */ /* 0x000fe20003f06270 */
[----:B------:R-:W4:Y:S01]  /*4990*/  LDS.128 R28, [R28+0x1b0] ;  /* 0x0001b0001c1c7984 */ /* 0x000f220000000c00 */
[----:B--2---:R-:W-:Y:S01]  /*49a0*/  VIADD R0, R0, 0x130 ;  /* 0x0000013000007836 */ /* 0x004fe20000000000 */
[----:B------:R-:W-:Y:S01]  /*49b0*/  @!PT LDS RZ, [RZ] ;  /* 0x00000000fffff984 */ /* 0x000fe20000000800 */
[----:B------:R-:W-:Y:S01]  /*49c0*/  @!PT LDS RZ, [RZ] ;  /* 0x00000000fffff984 */ /* 0x000fe20000000800 */
[----:B------:R-:W-:Y:S01]  /*49d0*/  @!PT LDS RZ, [RZ] ;  /* 0x00000000fffff984 */ /* 0x000fe20000000800 */
[----:B------:R-:W-:Y:S01]  /*49e0*/  @!PT LDS RZ, [RZ] ;  /* 0x00000000fffff984 */ /* 0x000fe20000000800 */
[----:B------:R2:W-:Y:S06]  /*49f0*/  MEMBAR.ALL.CTA ;  /* 0x0000000000007992 */ /* 0x0005ec0000008000 */
[----:B--2---:R-:W2:Y:S01]  /*4a00*/  FENCE.VIEW.ASYNC.S ;  /* 0x00000000000073c6 */ /* 0x004ea20000000000 */
[----:B------:R-:W-:Y:S04]  /*4a10*/  PRMT R0, RZ, 0x654, R0 ;  /* 0x00000654ff007816 */ /* 0x000fe80000000000 */
[----:B--2---:R2:W-:Y:S01]  /*4a20*/  SYNCS.ARRIVE.TRANS64.RED.A1T0 RZ, [R0+URZ], RZ ;  /* 0x000000ff00ff79a7 */ /* 0x0045e200081004ff */
[----:B----4-:R-:W-:Y:S11]  /*4a30*/  LOP3.LUT P3, RZ, R30, 0x1, RZ, 0xc0, !PT ;  /* 0x000000011eff7812 */ /* 0x010ff6000786c0ff */
[----:B------:R-:W-:Y:S02]  /*4a40*/  @!UPT UIADD3 URZ, UPT, UPT, URZ, URZ, URZ ;  /* 0x000000fffffff290 */ /* 0x000fe4000fffe0ff */
[----:B------:R-:W-:Y:S02]  /*4a50*/  @P3 MOV R13, R28 ;  /* 0x0000001c000d3202 */ /* 0x000fe40000000f00 */
[----:B------:R-:W-:Y:S01]  /*4a60*/  @P3 LOP3.LUT R8, R29, 0xffff, RZ, 0xc0, !PT ;  /* 0x0000ffff1d083812 */ /* 0x000fe200078ec0ff */
[----:B--2---:R-:W-:Y:S06]  /*4a70*/  @!P0 BRA `(.L_x_97) ;  /* 0x0000000000a48947 */ /* 0x004fec0003800000 */
[----:B-1----:R-:W-:Y:S01]  /*4a80*/  IMAD.HI.U32 R33, R22, R7, RZ ;  /* 0x0000000716217227 */ /* 0x002fe200078e00ff */
[----:B------:R-:W-:Y:S02]  /*4a90*/  ISETP.NE.AND P0, PT, R6, 0x1, PT ;  /* 0x000000010600780c */ /* 0x000fe40003f05270 */
[----:B------:R-:W-:Y:S01]  /*4aa0*/  ISETP.NE.AND P2, PT, R26, 0x1, PT ;  /* 0x000000011a00780c */ /* 0x000fe20003f45270 */
[----:B---3--:R-:W-:Y:S01]  /*4ab0*/  IMAD.HI.U32 R34, R19, R16, RZ ;  /* 0x0000001013227227 */ /* 0x008fe200078e00ff */
[----:B------:R-:W-:Y:S02]  /*4ac0*/  SHF.R.U32.HI R33, RZ, R18, R33 ;  /* 0x00000012ff217219 */ /* 0x000fe40000011621 */
[----:B------:R-:W-:Y:S01]  /*4ad0*/  ISETP.NE.AND P4, PT, R2, 0x1, PT ;  /* 0x000000010200780c */ /* 0x000fe20003f85270 */
[----:B------:R-:W-:Y:S01]  /*4ae0*/  IMAD.HI.U32 R38, R13, R16, RZ ;  /* 0x000000100d267227 */ /* 0x000fe200078e00ff */
[----:B------:R-:W-:Y:S02]  /*4af0*/  SHF.R.U32.HI R34, RZ, R17, R34 ;  /* 0x00000011ff227219 */ /* 0x000fe40000011622 */
[----:B------:R-:W-:Y:S01]  /*4b00*/  SEL R3, R22, R33, !P0 ;  /* 0x0000002116037207 */ /* 0x000fe20004000000 */
[C---:B------:R-:W-:Y:S01]  /*4b10*/  IMAD.HI.U32 R33, R8.reuse, R7, RZ ;  /* 0x0000000708217227 */ /* 0x040fe200078e00ff */
[----:B------:R-:W-:Y:S02]  /*4b20*/  SEL R11, R19, R34, !P4 ;  /* 0x00000022130b7207 */ /* 0x000fe40006000000 */
[----:B------:R-:W-:Y:S01]  /*4b30*/  SHF.R.U32.HI R38, RZ, R17, R38 ;  /* 0x00000011ff267219 */ /* 0x000fe20000011626 */
[----:B------:R-:W-:Y:S01]  /*4b40*/  IMAD.HI.U32 R40, R3, R4, RZ ;  /* 0x0000000403287227 */ /* 0x000fe200078e00ff */
[----:B------:R-:W-:Y:S03]  /*4b50*/  SHF.R.U32.HI R33, RZ, R18, R33 ;  /* 0x00000012ff217219 */ /* 0x000fe60000011621 */
[----:B------:R-:W-:Y:S01]  /*4b60*/  IMAD.HI.U32 R34, R11, R4, RZ ;  /* 0x000000040b227227 */ /* 0x000fe200078e00ff */
[----:B------:R-:W-:Y:S02]  /*4b70*/  @P2 SHF.R.U32.HI R3, RZ, R5, R40 ;  /* 0x00000005ff032219 */ /* 0x000fe40000011628 */
[----:B------:R-:W-:Y:S02]  /*4b80*/  SEL R9, R8, R33, !P0 ;  /* 0x0000002108097207 */ /* 0x000fe40004000000 */
[----:B------:R-:W-:Y:S01]  /*4b90*/  @P2 SHF.R.U32.HI R11, RZ, R5, R34 ;  /* 0x00000005ff0b2219 */ /* 0x000fe20000011622 */
[C---:B------:R-:W-:Y:S01]  /*4ba0*/  IMAD R10, R26.reuse, R3, RZ ;  /* 0x000000031a0a7224 */ /* 0x040fe200078e02ff */
[----:B------:R-:W-:Y:S01]  /*4bb0*/  SEL R3, R13, R38, !P4 ;  /* 0x000000260d037207 */ /* 0x000fe20006000000 */
[C---:B------:R-:W-:Y:S03]  /*4bc0*/  IMAD.HI.U32 R14, R9.reuse, R4, RZ ;  /* 0x00000004090e7227 */ /* 0x040fe600078e00ff */
[----:B------:R-:W-:Y:S01]  /*4bd0*/  ISETP.GE.AND P0, PT, R9, R10, PT ;  /* 0x0000000a0900720c */ /* 0x000fe20003f06270 */
[C---:B------:R-:W-:Y:S01]  /*4be0*/  IMAD R12, R26.reuse, R11, RZ ;  /* 0x0000000b1a0c7224 */ /* 0x040fe200078e02ff */
[-C--:B------:R-:W-:Y:S04]  /*4bf0*/  SHF.R.U32.HI R14, RZ, R5.reuse, R14 ;  /* 0x00000005ff0e7219 */ /* 0x080fe8000001160e */
[----:B------:R-:W-:Y:S02]  /*4c00*/  ISETP.GE.OR P0, PT, R3, R12, P0 ;  /* 0x0000000c0300720c */ /* 0x000fe40000706670 */
[----:B------:R-:W-:Y:S05]  /*4c10*/  SEL R15, R9, R14, !P2 ;  /* 0x0000000e090f7207 */ /* 0x000fea0005000000 */
[----:B------:R-:W-:Y:S04]  /*4c20*/  IMAD.MOV R14, RZ, RZ, -R15 ;  /* 0x000000ffff0e7224 */ /* 0x000fe800078e0a0f */
[----:B------:R-:W-:Y:S02]  /*4c30*/  IMAD R14, R26, R14, R9 ;  /* 0x0000000e1a0e7224 */ /* 0x000fe400078e0209 */
[C---:B------:R-:W-:Y:S05]  /*4c40*/  @!P0 IMAD.HI.U32 R10, R3.reuse, R4, RZ ;  /* 0x00000004030a8227 */ /* 0x040fea00078e00ff */
[----:B------:R-:W-:Y:S04]  /*4c50*/  @!P0 SHF.R.U32.HI R10, RZ, R5, R10 ;  /* 0x00000005ff0a8219 */ /* 0x000fe8000001160a */
[----:B------:R-:W-:Y:S01]  /*4c60*/  @!P0 SEL R0, R3, R10, !P2 ;  /* 0x0000000a03008207 */ /* 0x000fe20005000000 */
[----:B------:R-:W-:Y:S03]  /*4c70*/  IMAD.MOV R10, RZ, RZ, -R3 ;  /* 0x000000ffff0a7224 */ /* 0x000fe600078e0a03 */
[----:B------:R-:W-:Y:S01]  /*4c80*/  @!P0 IADD3 R15, PT, PT, R15, -R0, RZ ;  /* 0x800000000f0f8210 */ /* 0x000fe20007ffe0ff */
[----:B------:R-:W-:Y:S01]  /*4c90*/  @!P0 IMAD R0, R11, R14, R0 ;  /* 0x0000000e0b008224 */ /* 0x000fe200078e0200 */
[----:B------:R-:W-:Y:S01]  /*4ca0*/  IADD3 R11, PT, PT, -R9, RZ, RZ ;  /* 0x000000ff090b7210 */ /* 0x000fe20007ffe1ff */
[----:B------:R-:W-:Y:S02]  /*4cb0*/  IMAD R13, R2, R10, R13 ;  /* 0x0000000a020d7224 */ /* 0x000fe400078e020d */
[----:B------:R-:W-:Y:S02]  /*4cc0*/  @!P0 IMAD R9, R15, R26, R3 ;  /* 0x0000001a0f098224 */ /* 0x000fe400078e0203 */
[----:B------:R-:W-:Y:S02]  /*4cd0*/  @!P0 IMAD.MOV.U32 R3, RZ, RZ, R0 ;  /* 0x000000ffff038224 */ /* 0x000fe400078e0000 */
[----:B------:R-:W-:Y:S02]  /*4ce0*/  IMAD R8, R6, R11, R8 ;  /* 0x0000000b06087224 */ /* 0x000fe400078e0208 */
[----:B------:R-:W-:Y:S02]  /*4cf0*/  IMAD R13, R3, R2, R13 ;  /* 0x00000002030d7224 */ /* 0x000fe400078e020d */
[----:B------:R-:W-:Y:S02]  /*4d00*/  IMAD R8, R9, R6, R8 ;  /* 0x0000000609087224 */ /* 0x000fe400078e0208 */
.L_x_97:
[----:B------:R-:W-:Y:S05]  /*4d10*/  BRA.U UP1, `(.L_x_98) ;  /* 0x0000000101107547 */ /* 0x000fea000b800000 */
[----:B------:R-:W-:Y:S04]  /*4d20*/  MOV R0, UR6 ;  /* 0x0000000600007c02 */ /* 0x000fe80008000f00 */
[----:B------:R-:W-:Y:S04]  /*4d30*/  SHF.L.U32 R3, R0, 0x1f, RZ ;  /* 0x0000001f00037819 */ /* 0x000fe800000006ff */
[----:B------:R-:W2:Y:S02]  /*4d40*/  SYNCS.PHASECHK.TRANS64.TRYWAIT P0, [UR7+0x118], R3 ;  /* 0x00011803ff0075a7 */ /* 0x000ea40008001107 */
[----:B--2---:R-:W-:Y:S05]  /*4d50*/  @!P0 BRA `(.L_x_99) ;  /* 0x0000004c001c8947 */ /* 0x004fea0003800000 */
.L_x_98:
[----:B------:R-:W-:Y:S02]  /*4d60*/  R2UR UR42, R20 ;  /* 0x00000000142a72ca */ /* 0x000fe400000e0000 */
[----:B------:R-:W-:Y:S02]  /*4d70*/  R2UR UR43, R21 ;  /* 0x00000000152b72ca */ /* 0x000fe400000e0000 */
[----:B------:R-:W-:Y:S02]  /*4d80*/  ISETP.NE.U32.AND P2, PT, RZ, UR4, PT ;  /* 0x00000004ff007c0c */ /* 0x000fe4000bf45070 */
[----:B------:R-:W-:Y:S02]  /*4d90*/  SHF.L.U32 R12, R32, 0x1f, RZ ;  /* 0x0000001f200c7819 */ /* 0x000fe400000006ff */
[----:B------:R-:W-:Y:S05]  /*4da0*/  ISETP.NE.AND.EX P2, PT, RZ, UR5, PT, P2 ;  /* 0x00000005ff007c0c */ /* 0x000fea000bf45320 */
[----:B------:R-:W-:Y:S02]  /*4db0*/  USHF.L.U32 UR42, UR42, 0x7, URZ ;  /* 0x000000072a2a7899 */ /* 0x000fe400080006ff */
[----:B------:R-:W-:Y:S01]  /*4dc0*/  USHF.L.U32 UR43, UR43, 0x6, URZ ;  /* 0x000000062b2b7899 */ /* 0x000fe200080006ff */
[----:B------:R-:W-:Y:S11]  /*4dd0*/  BRA.U !UP4, `(.L_x_100) ;  /* 0x000000010c347547 */ /* 0x000ff6000b800000 */
[----:B------:R-:W-:Y:S01]  /*4de0*/  UPLOP3.LUT UP0, UPT, UPT, UPT, UP3, 0x80, 0x8 ;  /* 0x000000000008789c */ /* 0x000fe20003f0f030 */
[----:B--2---:R-:W-:Y:S02]  /*4df0*/  HFMA2 R0, -RZ, RZ, 0, 5.9604644775390625e-08 ;  /* 0x00000001ff007431 */ /* 0x004fe400000001ff */
[----:B------:R-:W-:Y:S03]  /*4e00*/  IMAD.MOV.U32 R59, RZ, RZ, 0x1 ;  /* 0x00000001ff3b7424 */ /* 0x000fe600078e00ff */
[----:B------:R-:W-:Y:S05]  /*4e10*/  PLOP3.LUT P0, PT, PT, PT, UP0, 0x80, 0x8 ;  /* 0x000000000008781c */ /* 0x000fea0003f0f008 */
[----:B------:R-:W2:Y:S01]  /*4e20*/  @UP0 LDCU.64 UR10, c[0x0][0x888] ;  /* 0x00011100ff0a07ac */ /* 0x000ea20008000a00 */
[----:B------:R-:W-:Y:S07]  /*4e30*/  @UP0 UIMAD UR8, UR36, UR4, URZ ;  /* 0x00000004240802a4 */ /* 0x000fee000f8e02ff */
[----:B------:R-:W-:Y:S01]  /*4e40*/  @!P0 PRMT R59, R0, 0x7610, R59 ;  /* 0x00007610003b8816 */ /* 0x000fe2000000003b */
[----:B--2---:R-:W-:Y:S03]  /*4e50*/  @UP0 UIMAD.WIDE UR10, UR8, 0x4, UR10 ;  /* 0x00000004080a08a5 */ /* 0x004fe6000f8e020a */
[----:B------:R-:W2:Y:S03]  /*4e60*/  @!UP0 LDCU UR8, c[0x0][0x880] ;  /* 0x00011000ff0887ac */ /* 0x000ea60008000800 */
[----:B------:R-:W-:Y:S01]  /*4e70*/  IMAD.U32 R10, RZ, RZ, UR10 ;  /* 0x0000000aff0a7e24 */ /* 0x000fe2000f8e00ff */
[----:B------:R-:W-:Y:S05]  /*4e80*/  MOV R11, UR11 ;  /* 0x0000000b000b7c02 */ /* 0x000fea0008000f00 */
[----:B------:R4:W5:Y:S02]  /*4e90*/  @P0 LDG.E R35, desc[UR46][R10.64] ;  /* 0x0000002e0a230981 */ /* 0x000964000c1e1900 */
[----:B--2-4-:R-:W-:Y:S07]  /*4ea0*/  @!P0 IMAD.U32 R35, RZ, RZ, UR8 ;  /* 0x00000008ff238e24 */ /* 0x014fee000f8e00ff */
.L_x_100:
[----:B-----5:R-:W-:Y:S01]  /*4eb0*/  @!P2 FSETP.EQ.AND P0, PT, R35, RZ, PT ;  /* 0x000000ff2300a20b */ /* 0x020fe20003f02000 */
[----:B------:R-:W-:Y:S01]  /*4ec0*/  @!UPT UIADD3 URZ, UPT, UPT, URZ, URZ, URZ ;  /* 0x000000fffffff290 */ /* 0x000fe2000fffe0ff */
[----:B------:R-:W-:Y:S11]  /*4ed0*/  @!P2 BRA `(.L_x_101) ;  /* 0x000000000014a947 */ /* 0x000ff60003800000 */
[----:B------:R-:W-:Y:S02]  /*4ee0*/  LOP3.LUT P2, RZ, R59, 0xff, RZ, 0xc0, !PT ;  /* 0x000000ff3bff7812 */ /* 0x000fe4000784c0ff */
[----:B------:R-:W-:Y:S04]  /*4ef0*/  PLOP3.LUT P0, PT, PT, PT, UP0, 0x80, 0x8 ;  /* 0x000000000008781c */ /* 0x000fe80003f0f008 */
[----:B------:R-:W-:Y:S07]  /*4f00*/  PLOP3.LUT P0, PT, P0, PT, PT, 0x8, 0x80 ;  /* 0x000000000080781c */ /* 0x000fee000070e170 */
[----:B------:R-:W-:Y:S11]  /*4f10*/  @P2 FSETP.EQ.AND P0, PT, R35, RZ, PT ;  /* 0x000000ff2300220b */ /* 0x000ff60003f02000 */
[----:B------:R-:W-:Y:S02]  /*4f20*/  @!UPT UIADD3 URZ, UPT, UPT, URZ, URZ, URZ ;  /* 0x000000fffffff290 */ /* 0x000fe4000fffe0ff */
.L_x_101:
[----:B------:R-:W4:Y:S01]  /*4f30*/  SYNCS.PHASECHK.TRANS64.TRYWAIT P2, [UR7+0xf0], R12 ;  /* 0x0000f00cff0075a7 */ /* 0x000f220008041107 */
[----:B------:R-:W-:Y:S04]  /*4f40*/  ELECT P4, URZ, PT ;  /* 0x0000000000ff782f */ /* 0x000fe80003880000 */
[----:B------:R-:W-:Y:S11]  /*4f50*/  PLOP3.LUT P4, PT, P0, P4, PT, 0xf2, 0x2f ;  /* 0x00000000002f781c */ /* 0x000ff60000789e72 */
[----:B------:R-:W-:Y:S02]  /*4f60*/  @!UPT UIADD3 URZ, UPT, UPT, URZ, URZ, URZ ;  /* 0x000000fffffff290 */ /* 0x000fe4000fffe0ff */
[----:B-1----:R-:W-:Y:S05]  /*4f70*/  @!P4 IADD3 R9, P0, PT, R36, 0x580, RZ ;  /* 0x000005802409c810 */ /* 0x002fea0007f1e0ff */
[----:B--2---:R-:W-:Y:S01]  /*4f80*/  @!P4 IMAD.X R0, RZ, RZ, R37, P0 ;  /* 0x000000ffff00c224 */ /* 0x004fe200000e0625 */
[----:B----4-:R-:W-:Y:S07]  /*4f90*/  @!P2 BRA `(.L_x_102) ;  /* 0x0000004800a4a947 */ /* 0x010fee0003800000 */
.L_x_210:
[----:B------:R-:W-:Y:S01]  /*4fa0*/  @!P4 R2UR UR9, R9 ;  /* 0x000000000909c2ca */ /* 0x000fe200000e0000 */
[----:B------:R-:W-:Y:S01]  /*4fb0*/  VOTEU.ALL UP1, P4 ;  /* 0x0000000000ff7886 */ /* 0x000fe20002020000 */
[----:B------:R-:W-:Y:S01]  /*4fc0*/  @!P4 R2UR UR8, R0 ;  /* 0x000000000008c2ca */ /* 0x000fe200000e0000 */
[----:B------:R-:W-:Y:S01]  /*4fd0*/  VOTEU.ALL UP2, P4 ;  /* 0x0000000000ff7886 */ /* 0x000fe20002040000 */
[----:B------:R-:W-:Y:S01]  /*4fe0*/  UMOV UR16, 0x0 ;  /* 0x0000000000107882 */ /* 0x000fe20000000000 */
[----:B------:R-:W-:Y:S01]  /*4ff0*/  UMOV UR17, 0x10000000 ;  /* 0x1000000000117882 */ /* 0x000fe20000000000 */
[----:B------:R-:W-:Y:S01]  /*5000*/  @!UP1 UIADD3 UR40, UPT, UPT, UR7, 0x200, URZ ;  /* 0x0000020007289890 */ /* 0x000fe2000fffe0ff */
[----:B------:R-:W-:Y:S01]  /*5010*/  @!P4 IMAD.MOV.U32 R0, RZ, RZ, 0x1000 ;  /* 0x00001000ff00c424 */ /* 0x000fe200078e00ff */
[----:B------:R-:W-:Y:S01]  /*5020*/  UMOV UR44, UR36 ;  /* 0x00000024002c7c82 */ /* 0x000fe20008000000 */
[----:B------:R-:W-:Y:S01]  /*5030*/  @!UP1 UIADD3 UR10, UPT, UPT, UR42, 0x40, URZ ;  /* 0x000000402a0a9890 */ /* 0x000fe2000fffe0ff */
[----:B------:R-:W-:Y:S01]  /*5040*/  @!P4 IADD3 R9, P0, PT, R36, 0x580, RZ ;  /* 0x000005802409c810 */ /* 0x000fe20007f1e0ff */
[----:B------:R-:W-:Y:S01]  /*5050*/  UMOV UR11, UR43 ;  /* 0x0000002b000b7c82 */ /* 0x000fe20008000000 */
[----:B------:R-:W-:Y:S01]  /*5060*/  UMOV UR12, UR36 ;  /* 0x00000024000c7c82 */ /* 0x000fe20008000000 */
[----:B------:R-:W-:Y:S01]  /*5070*/  IMAD.U32 R10, RZ, RZ, UR9 ;  /* 0x00000009ff0a7e24 */ /* 0x000fe2000f8e00ff */
[----:B------:R-:W-:Y:S01]  /*5080*/  UMOV UR9, UR41 ;  /* 0x0000002900097c82 */ /* 0x000fe20008000000 */
[----:B------:R-:W-:Y:S01]  /*5090*/  IMAD.U32 R11, RZ, RZ, UR8 ;  /* 0x00000008ff0b7e24 */ /* 0x000fe2000f8e00ff */
[----:B------:R-:W-:Y:S02]  /*50a0*/  @!UP1 UIADD3 UR8, UPT, UPT, UR7, 0xa00, URZ ;  /* 0x00000a0007089890 */ /* 0x000fe4000fffe0ff */
[----:B------:R-:W-:Y:S01]  /*50b0*/  @!P4 R2UR UR18, R10 ;  /* 0x000000000a12c2ca */ /* 0x000fe200000e0000 */
[----:B------:R-:W-:Y:S01]  /*50c0*/  VOTEU.ALL UP1, P4 ;  /* 0x0000000000ff7886 */ /* 0x000fe20002020000 */
[----:B------:R-:W-:Y:S01]  /*50d0*/  @!P4 R2UR UR19, R11 ;  /* 0x000000000b13c2ca */ /* 0x000fe200000e0000 */
[----:B------:R-:W-:Y:S11]  /*50e0*/  UPRMT UR14, UR37, 0x654, UR41 ;  /* 0x00000654250e7896 */ /* 0x000ff60008000029 */
[----:B------:R-:W-:Y:S01]  /*50f0*/  @!UPT UIADD3 URZ, UPT, UPT, URZ, URZ, URZ ;  /* 0x000000fffffff290 */ /* 0x000fe2000fffe0ff */
[----:B------:R2:W-:Y:S01]  /*5100*/  @!UP2 UTMALDG.3D [UR40], [UR18], desc[UR16] ;  /* 0x000010281200a5b4 */ /* 0x0005e20008011000 */
[----:B------:R2:W-:Y:S01]  /*5110*/  @!UP1 UTMALDG.3D [UR8], [UR18], desc[UR16] ;  /* 0x00001008120095b4 */ /* 0x0005e20008011000 */
[----:B------:R4:W-:Y:S01]  /*5120*/  @!P4 SYNCS.ARRIVE.TRANS64.RED.A0TR RZ, [UR7+0xd0], R0 ;  /* 0x0000d000ffffc9a7 */ /* 0x0009e20008300407 */
[----:B------:R-:W-:Y:S01]  /*5130*/  SYNCS.ARRIVE.TRANS64.RED.A1T0 RZ, [UR14], RZ ;  /* 0x000000ffffff79a7 */ /* 0x000fe2000810040e */
[----:B----4-:R-:W-:Y:S01]  /*5140*/  @!P4 IMAD.X R0, RZ, RZ, R37, P0 ;  /* 0x000000ffff00c224 */ /* 0x010fe200000e0625 */
[----:B------:R-:W4:Y:S02]  /*5150*/  SYNCS.PHASECHK.TRANS64.TRYWAIT P2, [UR7+0xf8], R12 ;  /* 0x0000f80cff0075a7 */ /* 0x000f240008041107 */
[----:B--2-4-:R-:W-:Y:S05]  /*5160*/  @!P2 BRA `(.L_x_103) ;  /* 0x000000480048a947 */ /* 0x014fea0003800000 */
.L_x_212:
        /* <DEDUP_REMOVED lines=8> */
[----:B------:R-:W-:Y:S01]  /*51f0*/  @!UP1 UIADD3 UR32, UPT, UPT, UR7, 0x1200, URZ ;  /* 0x0000120007209890 */ /* 0x000fe2000fffe0ff */
[----:B------:R-:W-:Y:S01]  /*5200*/  @!P4 IADD3 R21, P0, PT, R36, 0x580, RZ ;  /* 0x000005802415c810 */ /* 0x000fe20007f1e0ff */
[----:B------:R-:W-:Y:S01]  /*5210*/  UMOV UR35, UR43 ;  /* 0x0000002b00237c82 */ /* 0x000fe20008000000 */
[----:B------:R-:W-:Y:S02]  /*5220*/  @!UP1 UIADD3 UR10, UPT, UPT, UR42, 0x50, URZ ;  /* 0x000000502a0a9890 */ /* 0x000fe4000fffe0ff */
[----:B------:R-:W-:Y:S01]  /*5230*/  IMAD.U32 R10, RZ, RZ, UR9 ;  /* 0x00000009ff0a7e24 */ /* 0x000fe2000f8e00ff */
[----:B------:R-:W-:Y:S01]  /*5240*/  UMOV UR9, UR33 ;  /* 0x0000002100097c82 */ /* 0x000fe20008000000 */
[----:B------:R-:W-:Y:S01]  /*5250*/  IMAD.U32 R11, RZ, RZ, UR8 ;  /* 0x00000008ff0b7e24 */ /* 0x000fe2000f8e00ff */
[----:B------:R-:W-:Y:S01]  /*5260*/  @!UP1 UIADD3 UR8, UPT, UPT, UR7, 0x1a00, URZ ;  /* 0x00001a0007089890 */ /* 0x000fe2000fffe0ff */
[----:B------:R-:W-:Y:S01]  /*5270*/  @!P4 IMAD.X R20, RZ, RZ, R37, P0 ;  /* 0x000000ffff14c224 */ /* 0x000fe200000e0625 */
[----:B------:R-:W-:Y:S01]  /*5280*/  @!P4 R2UR UR18, R10 ;  /* 0x000000000a12c2ca */ /* 0x000fe200000e0000 */
[----:B------:R-:W-:Y:S01]  /*5290*/  VOTEU.ALL UP1, P4 ;  /* 0x0000000000ff7886 */ /* 0x000fe20002020000 */
[----:B------:R-:W-:Y:S01]  /*52a0*/  @!P4 R2UR UR19, R11 ;  /* 0x000000000b13c2ca */ /* 0x000fe200000e0000 */
[----:B------:R-:W-:Y:S01]  /*52b0*/  UMOV UR11, UR43 ;  /* 0x0000002b000b7c82 */ /* 0x000fe20008000000 */
[----:B------:R-:W-:Y:S01]  /*52c0*/  UMOV UR12, UR36 ;  /* 0x00000024000c7c82 */ /* 0x000fe20008000000 */
[----:B------:R-:W-:Y:S10]  /*52d0*/  UPRMT UR14, UR37, 0x654, UR33 ;  /* 0x00000654250e7896 */ /* 0x000ff40008000021 */
[----:B------:R2:W-:Y:S01]  /*52e0*/  @!UP2 UTMALDG.3D [UR32], [UR18], desc[UR16] ;  /* 0x000010201200a5b4 */ /* 0x0005e20008011000 */
[----:B------:R2:W-:Y:S01]  /*52f0*/  @!UP1 UTMALDG.3D [UR8], [UR18], desc[UR16] ;  /* 0x00001008120095b4 */ /* 0x0005e20008011000 */
[----:B------:R2:W-:Y:S01]  /*5300*/  @!P4 SYNCS.ARRIVE.TRANS64.RED.A0TR RZ, [UR7+0xd8], R0 ;  /* 0x0000d800ffffc9a7 */ /* 0x0005e20008300407 */
[----:B------:R-:W-:Y:S01]  /*5310*/  SYNCS.ARRIVE.TRANS64.RED.A1T0 RZ, [UR14], RZ ;  /* 0x000000ffffff79a7 */ /* 0x000fe2000810040e */
[----:B------:R-:W4:Y:S02]  /*5320*/  SYNCS.PHASECHK.TRANS64.TRYWAIT P2, [UR7+0x100], R12 ;  /* 0x0001000cff0075a7 */ /* 0x000f240008041107 */
[----:B--2-4-:R-:W-:Y:S05]  /*5330*/  @!P2 BRA `(.L_x_104) ;  /* 0x0000004400eca947 */ /* 0x014fea0003800000 */
.L_x_214:
[----:B------:R-:W2:Y:S01]  /*5340*/  LDC.64 R14, c[0x0][0xb10] ;  /* 0x0002c400ff0e7b82 */ /* 0x000ea20000000a00 */
[----:B------:R-:W-:Y:S01]  /*5350*/  @!P4 R2UR UR9, R21 ;  /* 0x000000001509c2ca */ /* 0x000fe200000e0000 */
[----:B------:R-:W-:Y:S01]  /*5360*/  VOTEU.ALL UP1, P4 ;  /* 0x0000000000ff7886 */ /* 0x000fe20002020000 */
[----:B------:R-:W-:Y:S01]  /*5370*/  @!P4 R2UR UR8, R20 ;  /* 0x000000001408c2ca */ /* 0x000fe200000e0000 */
[----:B------:R-:W-:Y:S01]  /*5380*/  VOTEU.ALL UP2, P4 ;  /* 0x0000000000ff7886 */ /* 0x000fe20002040000 */
[----:B------:R-:W-:Y:S03]  /*5390*/  UMOV UR16, 0x0 ;  /* 0x0000000000107882 */ /* 0x000fe60000000000 */
[----:B------:R-:W4:Y:S01]  /*53a0*/  LDC.64 R10, c[0x0][0xb18] ;  /* 0x0002c600ff0a7b82 */ /* 0x000f220000000a00 */
[----:B------:R-:W-:Y:S01]  /*53b0*/  @!UP1 UIADD3 UR26, UPT, UPT, UR42, 0x20, URZ ;  /* 0x000000202a1a9890 */ /* 0x000fe2000fffe0ff */
[----:B------:R-:W-:Y:S01]  /*53c0*/  @P3 SHF.R.U32.HI R24, RZ, 0x10, R29 ;  /* 0x00000010ff183819 */ /* 0x000fe2000001161d */
[----:B------:R-:W-:Y:S01]  /*53d0*/  @!UP1 UIADD3 UR24, UPT, UPT, UR7, 0x2200, URZ ;  /* 0x0000220007189890 */ /* 0x000fe2000fffe0ff */
[----:B------:R-:W-:Y:S01]  /*53e0*/  VIADD R27, R27, 0x1 ;  /* 0x000000011b1b7836 */ /* 0x000fe20000000000 */
[----:B------:R-:W-:Y:S03]  /*53f0*/  UMOV UR17, 0x10000000 ;  /* 0x1000000000117882 */ /* 0x000fe60000000000 */
[----:B------:R-:W5:Y:S01]  /*5400*/  @!P1 LDC R0, c[0x0][0xb20] ;  /* 0x0002c800ff009b82 */ /* 0x000f620000000800 */
[----:B------:R-:W-:Y:S01]  /*5410*/  UMOV UR27, UR43 ;  /* 0x0000002b001b7c82 */ /* 0x000fe20008000000 */
[----:B------:R-:W-:Y:S01]  /*5420*/  IMAD.U32 R20, RZ, RZ, UR9 ;  /* 0x00000009ff147e24 */ /* 0x000fe2000f8e00ff */
[----:B------:R-:W-:Y:S05]  /*5430*/  UMOV UR28, UR36 ;  /* 0x00000024001c7c82 */ /* 0x000fea0008000000 */
[----:B-1----:R-:W1:Y:S01]  /*5440*/  @!P1 LDC R3, c[0x0][0xb0c] ;  /* 0x0002c300ff039b82 */ /* 0x002e620000000800 */
[----:B------:R-:W-:Y:S01]  /*5450*/  IMAD.U32 R21, RZ, RZ, UR8 ;  /* 0x00000008ff157e24 */ /* 0x000fe2000f8e00ff */
[----:B------:R-:W-:Y:S01]  /*5460*/  @!UP1 UIADD3 UR10, UPT, UPT, UR42, 0x60, URZ ;  /* 0x000000602a0a9890 */ /* 0x000fe2000fffe0ff */
[----:B------:R-:W-:Y:S01]  /*5470*/  @!P4 R2UR UR18, R20 ;  /* 0x000000001412c2ca */ /* 0x000fe200000e0000 */
[----:B------:R-:W-:Y:S01]  /*5480*/  @!UP1 UIADD3 UR8, UPT, UPT, UR7, 0x2a00, URZ ;  /* 0x00002a0007089890 */ /* 0x000fe2000fffe0ff */
[----:B------:R-:W-:Y:S01]  /*5490*/  @!P4 IMAD.MOV.U32 R20, RZ, RZ, 0x1000 ;  /* 0x00001000ff14c424 */ /* 0x000fe200078e00ff */
[----:B------:R-:W-:Y:S01]  /*54a0*/  @!P4 R2UR UR19, R21 ;  /* 0x000000001513c2ca */ /* 0x000fe200000e0000 */
[----:B------:R-:W-:Y:S01]  /*54b0*/  VOTEU.ALL UP1, P4 ;  /* 0x0000000000ff7886 */ /* 0x000fe20002020000 */
[----:B------:R-:W-:Y:S01]  /*54c0*/  UMOV UR9, UR25 ;  /* 0x0000001900097c82 */ /* 0x000fe20008000000 */
[----:B------:R-:W-:Y:S01]  /*54d0*/  UMOV UR11, UR43 ;  /* 0x0000002b000b7c82 */ /* 0x000fe20008000000 */
[----:B------:R-:W-:Y:S01]  /*54e0*/  UMOV UR12, UR36 ;  /* 0x00000024000c7c82 */ /* 0x000fe20008000000 */
[----:B------:R-:W-:Y:S08]  /*54f0*/  UPRMT UR14, UR37, 0x654, UR25 ;  /* 0x00000654250e7896 */ /* 0x000ff00008000019 */
[----:B------:R1:W-:Y:S02]  /*5500*/  @!UP2 UTMALDG.3D [UR24], [UR18], desc[UR16] ;  /* 0x000010181200a5b4 */ /* 0x0003e40008011000 */
[----:B-1----:R-:W-:Y:S01]  /*5510*/  @!P1 ISETP.NE.AND P2, PT, R3, 0x1, PT ;  /* 0x000000010300980c */ /* 0x002fe20003f45270 */
[C---:B--2---:R-:W-:Y:S01]  /*5520*/  @!P1 IMAD.HI.U32 R14, R13.reuse, R14, RZ ;  /* 0x0000000e0d0e9227 */ /* 0x044fe200078e00ff */
[----:B----4-:R-:W-:Y:S01]  /*5530*/  @!P1 ISETP.NE.AND P0, PT, R10, 0x1, PT ;  /* 0x000000010a00980c */ /* 0x010fe20003f05270 */
[----:B------:R1:W-:Y:S01]  /*5540*/  @!UP1 UTMALDG.3D [UR8], [UR18], desc[UR16] ;  /* 0x00001008120095b4 */ /* 0x0003e20008011000 */
[----:B------:R1:W-:Y:S01]  /*5550*/  @!P4 SYNCS.ARRIVE.TRANS64.RED.A0TR RZ, [UR7+0xe0], R20 ;  /* 0x0000e014ffffc9a7 */ /* 0x0003e20008300407 */
[C---:B------:R-:W-:Y:S01]  /*5560*/  @!P1 IMAD.HI.U32 R11, R8.reuse, R11, RZ ;  /* 0x0000000b080b9227 */ /* 0x040fe200078e00ff */
[----:B------:R-:W-:Y:S04]  /*5570*/  @!P1 SHF.R.U32.HI R14, RZ, R15, R14 ;  /* 0x0000000fff0e9219 */ /* 0x000fe8000001160e */
[----:B-----5:R-:W-:Y:S02]  /*5580*/  @!P1 SHF.R.U32.HI R9, RZ, R0, R11 ;  /* 0x00000000ff099219 */ /* 0x020fe4000001160b */
[----:B------:R-:W-:Y:S02]  /*5590*/  @!P1 SEL R14, R13, R14, !P2 ;  /* 0x0000000e0d0e9207 */ /* 0x000fe40005000000 */
[----:B------:R-:W-:Y:S05]  /*55a0*/  @!P1 SEL R9, R8, R9, !P0 ;  /* 0x0000000908099207 */ /* 0x000fea0004000000 */
[----:B------:R-:W-:Y:S01]  /*55b0*/  @!P1 IMAD.IADD R0, R9, 0x1, -R14 ;  /* 0x0000000109009824 */ /* 0x000fe200078e0a0e */
[----:B------:R-:W-:Y:S01]  /*55c0*/  SYNCS.ARRIVE.TRANS64.RED.A1T0 RZ, [UR14], RZ ;  /* 0x000000ffffff79a7 */ /* 0x000fe2000810040e */
[----:B------:R-:W-:Y:S02]  /*55d0*/  @!P1 IMAD.IADD R9, R14, 0x1, -R9 ;  /* 0x000000010e099824 */ /* 0x000fe400078e0a09 */
[----:B------:R-:W-:Y:S02]  /*55e0*/  @!P1 IMAD R13, R0, R3, R13 ;  /* 0x00000003000d9224 */ /* 0x000fe400078e020d */
[----:B------:R-:W-:Y:S01]  /*55f0*/  @!P1 IMAD R8, R9, R10, R8 ;  /* 0x0000000a09089224 */ /* 0x000fe200078e0208 */
[----:B------:R-:W2:Y:S02]  /*5600*/  SYNCS.PHASECHK.TRANS64.TRYWAIT P5, [UR7+0x108], R12 ;  /* 0x0001080cff0075a7 */ /* 0x000ea400080a1107 */
[----:B-12---:R-:W-:Y:S05]  /*5610*/  @!P5 BRA `(.L_x_105) ;  /* 0x00000044004cd947 */ /* 0x006fea0003800000 */
.L_x_216:
[----:B-1----:R-:W-:Y:S01]  /*5620*/  @!P4 IADD3 R3, P0, PT, R36, 0x580, RZ ;  /* 0x000005802403c810 */ /* 0x002fe20007f1e0ff */
[----:B------:R-:W-:Y:S01]  /*5630*/  VOTEU.ALL UP1, P4 ;  /* 0x0000000000ff7886 */ /* 0x000fe20002020000 */
[----:B------:R-:W-:Y:S01]  /*5640*/  VOTEU.ALL UP2, P4 ;  /* 0x0000000000ff7886 */ /* 0x000fe20002040000 */
[----:B------:R-:W-:Y:S01]  /*5650*/  UMOV UR14, 0x0 ;  /* 0x00000000000e7882 */ /* 0x000fe20000000000 */
[----:B------:R-:W-:Y:S01]  /*5660*/  @!P4 R2UR UR9, R3 ;  /* 0x000000000309c2ca */ /* 0x000fe200000e0000 */
[----:B------:R-:W-:Y:S01]  /*5670*/  @!P4 IMAD.X R0, RZ, RZ, R37, P0 ;  /* 0x000000ffff00c224 */ /* 0x000fe200000e0625 */
[----:B------:R-:W-:Y:S01]  /*5680*/  @!UP1 UIADD3 UR17, UPT, UPT, UR7, 0xe8, URZ ;  /* 0x000000e807119890 */ /* 0x000fe2000fffe0ff */
[----:B------:R-:W-:Y:S01]  /*5690*/  ISETP.NE.AND P0, PT, R27, 0x2, PT ;  /* 0x000000021b00780c */ /* 0x000fe20003f05270 */
[----:B------:R-:W-:Y:S01]  /*56a0*/  @!UP1 UIADD3 UR18, UPT, UPT, UR42, 0x30, URZ ;  /* 0x000000302a129890 */ /* 0x000fe2000fffe0ff */
[----:B------:R-:W-:Y:S01]  /*56b0*/  LOP3.LUT R32, R32, 0x1, RZ, 0x3c, !PT ;  /* 0x0000000120207812 */ /* 0x000fe200078e3cff */
[----:B------:R-:W-:Y:S01]  /*56c0*/  @!UP1 UIADD3 UR16, UPT, UPT, UR7, 0x3200, URZ ;  /* 0x0000320007109890 */ /* 0x000fe2000fffe0ff */
[----:B------:R-:W-:Y:S01]  /*56d0*/  @!P4 R2UR UR8, R0 ;  /* 0x000000000008c2ca */ /* 0x000fe200000e0000 */
[----:B------:R-:W-:Y:S01]  /*56e0*/  UMOV UR15, 0x10000000 ;  /* 0x10000000000f7882 */ /* 0x000fe20000000000 */
[----:B------:R-:W-:Y:S01]  /*56f0*/  UMOV UR19, UR43 ;  /* 0x0000002b00137c82 */ /* 0x000fe20008000000 */
[----:B------:R-:W-:Y:S01]  /*5700*/  UMOV UR20, UR36 ;  /* 0x0000002400147c82 */ /* 0x000fe20008000000 */
[----:B------:R-:W-:Y:S01]  /*5710*/  @!UP1 UIADD3 UR10, UPT, UPT, UR42, 0x70, URZ ;  /* 0x000000702a0a9890 */ /* 0x000fe2000fffe0ff */
[----:B------:R-:W-:Y:S01]  /*5720*/  SEL R0, RZ, 0x1, P0 ;  /* 0x00000001ff007807 */ /* 0x000fe20000000000 */
[----:B------:R-:W-:Y:S01]  /*5730*/  IMAD.U32 R10, RZ, RZ, UR9 ;  /* 0x00000009ff0a7e24 */ /* 0x000fe2000f8e00ff */
[----:B------:R-:W-:Y:S01]  /*5740*/  UMOV UR11, UR43 ;  /* 0x0000002b000b7c82 */ /* 0x000fe20008000000 */
[----:B------:R-:W-:Y:S01]  /*5750*/  UMOV UR12, UR36 ;  /* 0x00000024000c7c82 */ /* 0x000fe20008000000 */
[----:B------:R-:W-:Y:S01]  /*5760*/  UMOV UR9, UR17 ;  /* 0x0000001100097c82 */ /* 0x000fe20008000000 */
[----:B------:R-:W-:Y:S01]  /*5770*/  @P3 R2UR UR36, R24 ;  /* 0x00000000182432ca */ /* 0x000fe200000e0000 */
[----:B------:R-:W-:Y:S01]  /*5780*/  IMAD.IADD R20, R8, 0x1, R58 ;  /* 0x0000000108147824 */ /* 0x000fe200078e023a */
[----:B------:R-:W-:Y:S01]  /*5790*/  @!P4 R2UR UR22, R10 ;  /* 0x000000000a16c2ca */ /* 0x000fe200000e0000 */
[----:B------:R-:W-:Y:S01]  /*57a0*/  IMAD.U32 R11, RZ, RZ, UR8 ;  /* 0x00000008ff0b7e24 */ /* 0x000fe2000f8e00ff */
[----:B------:R-:W-:Y:S01]  /*57b0*/  @!UP1 UIADD3 UR8, UPT, UPT, UR7, 0x3a00, URZ ;  /* 0x00003a0007089890 */ /* 0x000fe2000fffe0ff */
[----:B------:R-:W-:Y:S01]  /*57c0*/  LOP3.LUT R25, R25, R0, RZ, 0x3c, !PT ;  /* 0x0000000019197212 */ /* 0x000fe200078e3cff */
[----:B------:R-:W-:Y:S01]  /*57d0*/  VOTEU.ALL UP1, P4 ;  /* 0x0000000000ff7886 */ /* 0x000fe20002020000 */
[----:B------:R-:W-:Y:S01]  /*57e0*/  IMAD.IADD R21, R13, 0x1, R60 ;  /* 0x000000010d157824 */ /* 0x000fe200078e023c */
[----:B------:R-:W-:Y:S02]  /*57f0*/  @!P4 R2UR UR23, R11 ;  /* 0x000000000b17c2ca */ /* 0x000fe400000e0000 */
[----:B------:R-:W-:Y:S11]  /*5800*/  SEL R27, R27, RZ, P0 ;  /* 0x000000ff1b1b7207 */ /* 0x000ff60000000000 */
[----:B------:R2:W-:Y:S01]  /*5810*/  @!UP2 UTMALDG.3D [UR16], [UR22], desc[UR14] ;  /* 0x00000e101600a5b4 */ /* 0x0005e20008011000 */
[----:B------:R2:W-:Y:S01]  /*5820*/  @!UP1 UTMALDG.3D [UR8], [UR22], desc[UR14] ;  /* 0x00000e08160095b4 */ /* 0x0005e20008011000 */
[----:B------:R2:W-:Y:S01]  /*5830*/  @!P4 SYNCS.ARRIVE.TRANS64.RED.A0TR RZ, [UR7+0xe8], R23 ;  /* 0x0000e817ffffc9a7 */ /* 0x0005e20008300407 */
[----:B------:R-:W-:Y:S01]  /*5840*/  UPLOP3.LUT UP1, UPT, UPT, UPT, UPT, 0x80, 0x8 ;  /* 0x000000000008789c */ /* 0x000fe20003f2f070 */
[----:B------:R-:W-:Y:S01]  /*5850*/  SYNCS.ARRIVE.TRANS64.RED.A1T0 RZ, [UR13], RZ ;  /* 0x000000ffffff79a7 */ /* 0x000fe2000810040d */
[----:B------:R-:W-:Y:S09]  /*5860*/  @P3 BRA `(.L_x_106) ;  /* 0xfffffff000303947 */ /* 0x000ff2000383ffff */
[----:B------:R-:W-:-:S04]  /*5870*/  SHF.L.U32 R3, R32, 0x1f, RZ ;  /* 0x0000001f20037819 */ /* 0x000fc800000006ff */
[----:B------:R-:W1:Y:S02]  /*5880*/  SYNCS.PHASECHK.TRANS64.TRYWAIT P0, [UR7+0xf0], R3 ;  /* 0x0000f003ff0075a7 */ /* 0x000e640008001107 */
[----:B-1----:R-:W-:Y:S05]  /*5890*/  @!P0 BRA `(.L_x_107) ;  /* 0x0000004000c48947 */ /* 0x002fea0003800000 */
.L_x_218:
[----:B------:R-:W4:Y:S02]  /*58a0*/  SYNCS.PHASECHK.TRANS64.TRYWAIT P0, [UR7+0xf8], R3 ;  /* 0x0000f803ff0075a7 */ /* 0x000f240008001107 */
[----:B----4-:R-:W-:Y:S05]  /*58b0*/  @!P0 BRA `(.L_x_108) ;  /* 0x0000004000d48947 */ /* 0x010fea0003800000 */
.L_x_220:
[----:B------:R-:W4:Y:S02]  /*58c0*/  SYNCS.PHASECHK.TRANS64.TRYWAIT P0, [UR7+0x100], R3 ;  /* 0x00010003ff0075a7 */ /* 0x000f240008001107 */
[----:B----4-:R-:W-:Y:S05]  /*58d0*/  @!P0 BRA `(.L_x_109) ;  /* 0x0000004000e48947 */ /* 0x010fea0003800000 */
.L_x_222:
[----:B-1----:R-:W-:-:S07]  /*58e0*/  MOV R0, UR7 ;  /* 0x0000000700007c02 */ /* 0x002fce0008000f00 */
.L_x_110:
[----:B-1----:R-:W-:-:S04]  /*58f0*/  SHF.L.U32 R3, R32, 0x1f, RZ ;  /* 0x0000001f20037819 */ /* 0x002fc800000006ff */
[----:B------:R1:W4:Y:S03]  /*5900*/  SYNCS.PHASECHK.TRANS64.TRYWAIT P0, [R0+URZ+0x108], R3 ;  /* 0x00010803000075a7 */ /* 0x00032600080011ff */
[----:B----4-:R-:W-:Y:S05]  /*5910*/  @!P0 NANOSLEEP.SYNCS 0x989680 ;  /* 0x009896800000895d */ /* 0x010fea0003900000 */
[----:B------:R-:W4:Y:S02]  /*5920*/  @!P0 SYNCS.PHASECHK.TRANS64 P0, [R0+URZ+0x108], R3 ;  /* 0x00010803000085a7 */ /* 0x000f2400080010ff */
[----:B--2-4-:R-:W-:Y:S05]  /*5930*/  @P0 EXIT ;  /* 0x000000000000094d */ /* 0x014fea0003800000 */
[----:B------:R-:W-:Y:S05]  /*5940*/  BRA `(.L_x_110) ;  /* 0xfffffffc00e87947 */ /* 0x000fea000383ffff */
.L_x_95:
[----:B------:R-:W-:-:S06]  /*5950*/  UISETP.GE.AND UP1, UPT, UR10, 0x4, UPT ;  /* 0x000000040a00788c */ /* 0x000fcc000bf26270 */
[----:B------:R-:W-:-:S13]  /*5960*/  PLOP3.LUT P0, PT, PT, PT, UP1, 0x80, 0x8 ;  /* 0x000000000008781c */ /* 0x000fda0003f0f018 */
[----:B------:R-:W-:Y:S05]  /*5970*/  @!P0 EXIT ;  /* 0x000000000000894d */ /* 0x000fea0003800000 */
[----:B------:R-:W-:Y:S01]  /*5980*/  BAR.SYNC.DEFER_BLOCKING 0x6, 0xa0 ;  /* 0x0182800000007b1d */ /* 0x000fe20000010000 */
[----:B------:R-:W-:Y:S02]  /*5990*/  IMAD.SHL.U32 R4, R66, 0x200000, RZ ;  /* 0x0020000042047824 */ /* 0x000fe400078e00ff */
[----:B------:R-:W-:Y:S02]  /*59a0*/  HFMA2 R71, -RZ, RZ, 0, 5.9604644775390625e-08 ;  /* 0x00000001ff477431 */ /* 0x000fe400000001ff */
[C---:B------:R-:W-:Y:S01]  /*59b0*/  IMAD.SHL.U32 R65, R72.reuse, 0x10, RZ ;  /* 0x0000001048417824 */ /* 0x040fe200078e00ff */
[----:B------:R-:W-:Y:S01]  /*59c0*/  MOV R69, RZ ;  /* 0x000000ff00457202 */ /* 0x000fe20000000f00 */
[----:B------:R-:W-:Y:S01]  /*59d0*/  IMAD.U32 R33, R72, 0x10000, RZ ;  /* 0x0001000048217824 */ /* 0x000fe200078e00ff */
[----:B------:R-:W-:Y:S01]  /*59e0*/  UMOV UR48, 0x400 ;  /* 0x0000040000307882 */ /* 0x000fe20000000000 */
[----:B------:R-:W1:Y:S01]  /*59f0*/  LDC R63, c[0x0][0x370] ;  /* 0x0000dc00ff3f7b82 */ /* 0x000e620000000800 */
[----:B------:R-:W-:Y:S01]  /*5a00*/  ULEA UR48, UR37, UR48, 0x18 ;  /* 0x0000003025307291 */ /* 0x000fe2000f8ec0ff */
[----:B------:R-:W-:Y:S01]  /*5a10*/  LOP3.LUT R4, R4, 0x200000, RZ, 0xc0, !PT ;  /* 0x0020000004047812 */ /* 0x000fe200078ec0ff */
[----:B------:R-:W-:Y:S01]  /*5a20*/  IMAD.SHL.U32 R64, R72, 0x2, RZ ;  /* 0x0000000248407824 */ /* 0x000fe200078e00ff */
[C---:B------:R-:W-:Y:S01]  /*5a30*/  LOP3.LUT R5, R65.reuse, 0x40, RZ, 0xc0, !PT ;  /* 0x0000004041057812 */ /* 0x040fe200078ec0ff */
[----:B------:R-:W-:Y:S01]  /*5a40*/  IMAD.SHL.U32 R3, R66, 0x200, RZ ;  /* 0x0000020042037824 */ /* 0x000fe200078e00ff */
[----:B------:R-:W-:Y:S01]  /*5a50*/  LOP3.LUT R2, R65, 0x5b0, RZ, 0xc0, !PT ;  /* 0x000005b041027812 */ /* 0x000fe200078ec0ff */
[----:B------:R-:W-:Y:S01]  /*5a60*/  UIADD3 UR4, UPT, UPT, UR48, 0x200, URZ ;  /* 0x0000020030047890 */ /* 0x000fe2000fffe0ff */
[----:B------:R-:W2:Y:S01]  /*5a70*/  LDC R28, c[0x0][0xb0c] ;  /* 0x0002c300ff1c7b82 */ /* 0x000ea20000000800 */
[----:B------:R-:W-:Y:S01]  /*5a80*/  LOP3.LUT R33, R4, 0x400000, R33, 0xf8, !PT ;  /* 0x0040000004217812 */ /* 0x000fe200078ef821 */
[----:B------:R-:W-:Y:S01]  /*5a90*/  IMAD.MOV.U32 R30, RZ, RZ, RZ ;  /* 0x000000ffff1e7224 */ /* 0x000fe200078e00ff */
[----:B------:R-:W-:Y:S01]  /*5aa0*/  LOP3.LUT R64, R5, 0x8, R64, 0xf8, !PT ;  /* 0x0000000805407812 */ /* 0x000fe200078ef840 */
[----:B------:R-:W-:Y:S01]  /*5ab0*/  IMAD.MOV.U32 R70, RZ, RZ, RZ ;  /* 0x000000ffff467224 */ /* 0x000fe200078e00ff */
[----:B------:R-:W-:Y:S01]  /*5ac0*/  LOP3.LUT R3, R2, 0x200, R3, 0xf8, !PT ;  /* 0x0000020002037812 */ /* 0x000fe200078ef803 */
[----:B------:R-:W-:Y:S01]  /*5ad0*/  IMAD.MOV.U32 R76, RZ, RZ, RZ ;  /* 0x000000ffff4c7224 */ /* 0x000fe200078e00ff */
[----:B------:R-:W-:Y:S01]  /*5ae0*/  LOP3.LUT P0, RZ, R65, 0x40, RZ, 0xc0, !PT ;  /* 0x0000004041ff7812 */ /* 0x000fe2000780c0ff */
[----:B------:R-:W3:Y:S01]  /*5af0*/  LDC R61, c[0x0][0xb20] ;  /* 0x0002c800ff3d7b82 */ /* 0x000ee20000000800 */
[----:B------:R-:W4:Y:S01]  /*5b00*/  LDS R0, [UR48+0x1d0] ;  /* 0x0001d030ff007984 */ /* 0x000f220008000800 */
[----:B------:R-:W-:Y:S01]  /*5b10*/  LOP3.LUT R64, R3, R64, RZ, 0xfc, !PT ;  /* 0x0000004003407212 */ /* 0x000fe200078efcff */
[----:B------:R-:W-:Y:S01]  /*5b20*/  IMAD.U32 R67, RZ, RZ, UR4 ;  /* 0x00000004ff437e24 */ /* 0x000fe2000f8e00ff */
[----:B------:R-:W-:Y:S01]  /*5b30*/  LOP3.LUT R72, R72, 0x60, RZ, 0xc0, !PT ;  /* 0x0000006048487812 */ /* 0x000fe200078ec0ff */
[----:B------:R-:W1:Y:S03]  /*5b40*/  LDCU.64 UR52, c[0x0][0x348] ;  /* 0x00006900ff3477ac */ /* 0x000e660008000a00 */
[----:B------:R-:W1:Y:S01]  /*5b50*/  LDC R27, c[0x0][0xb30] ;  /* 0x0002cc00ff1b7b82 */ /* 0x000e620000000800 */
[----:B------:R-:W1:Y:S01]  /*5b60*/  LDCU.64 UR38, c[0x0][0x888] ;  /* 0x00011100ff2677ac */ /* 0x000e620008000a00 */
[----:B------:R-:W1:Y:S06]  /*5b70*/  LDCU.64 UR44, c[0x0][0x890] ;  /* 0x00011200ff2c77ac */ /* 0x000e6c0008000a00 */
[----:B------:R-:W1:Y:S01]  /*5b80*/  LDC.64 R56, c[0x0][0xb10] ;  /* 0x0002c400ff387b82 */ /* 0x000e620000000a00 */
[----:B------:R-:W-:Y:S01]  /*5b90*/  UMOV UR49, URZ ;  /* 0x000000ff00317c82 */ /* 0x000fe20008000000 */
[----:B------:R-:W-:-:S06]  /*5ba0*/  UMOV UR51, URZ ;  /* 0x000000ff00337c82 */ /* 0x000fcc0008000000 */
[----:B------:R-:W1:Y:S08]  /*5bb0*/  LDC.64 R24, c[0x0][0xb18] ;  /* 0x0002c600ff187b82 */ /* 0x000e700000000a00 */
[----:B------:R-:W1:Y:S08]  /*5bc0*/  LDC.64 R22, c[0x0][0xb28] ;  /* 0x0002ca00ff167b82 */ /* 0x000e700000000a00 */
[----:B------:R-:W1:Y:S01]  /*5bd0*/  LDC.64 R54, c[0x0][0x8b0] ;  /* 0x00022c00ff367b82 */ /* 0x000e620000000a00 */
[----:B----4-:R-:W-:Y:S01]  /*5be0*/  IMAD.IADD R33, R0, 0x1, R33 ;  /* 0x0000000100217824 */ /* 0x010fe200078e0221 */
[----:B------:R-:W-:-:S06]  /*5bf0*/  P2R R0, PR, RZ, 0x1 ;  /* 0x00000001ff007803 */ /* 0x000fcc0000000000 */
[----:B------:R-:W4:Y:S08]  /*5c00*/  LDC.64 R52, c[0x0][0x8a8] ;  /* 0x00022a00ff347b82 */ /* 0x000f300000000a00 */
[----:B--23--:R-:W1:Y:S02]  /*5c10*/  LDC R62, c[0x0][0x374] ;  /* 0x0000dd00ff3e7b82 */ /* 0x00ce640000000800 */
.L_x_154:
[C---:B------:R-:W-:Y:S02]  /*5c20*/  LEA R0, R76.reuse, UR48, 0x3 ;  /* 0x000000304c007c11 */ /* 0x040fe4000f8e18ff */
[----:B------:R-:W-:Y:S02]  /*5c30*/  SHF.L.U32 R3, R69, 0x1f, RZ ;  /* 0x0000001f45037819 */ /* 0x000fe400000006ff */
[----:B------:R-:W-:Y:S02]  /*5c40*/  LEA R16, R76, UR48, 0x4 ;  /* 0x000000304c107c11 */ /* 0x000fe4000f8e20ff */
[----:B------:R-:W2:Y:S02]  /*5c50*/  SYNCS.PHASECHK.TRANS64.TRYWAIT P0, [R0+URZ+0x120], R3 ;  /* 0x00012003000075a7 */ /* 0x000ea400080011ff */
[----:B-12---:R-:W-:Y:S05]  /*5c60*/  @!P0 BRA `(.L_x_111) ;  /* 0x0000004000188947 */ /* 0x006fea0003800000 */
.L_x_223:
[----:B------:R-:W3:Y:S01]  /*5c70*/  LDC.64 R12, c[0x0][0xb10] ;  /* 0x0002c400ff0c7b82 */ /* 0x000ee20000000a00 */
[----:B------:R-:W4:Y:S01]  /*5c80*/  LDS.128 R16, [R16+0x1b0] ;  /* 0x0001b00010107984 */ /* 0x000f220000000c00 */
[----:B-1----:R-:W-:Y:S01]  /*5c90*/  ISETP.NE.AND P1, PT, R27, 0x1, PT ;  /* 0x000000011b00780c */ /* 0x002fe20003f25270 */
[----:B--2---:R-:W-:Y:S01]  /*5ca0*/  VIADD R0, R0, 0x130 ;  /* 0x0000013000007836 */ /* 0x004fe20000000000 */
[----:B------:R-:W-:Y:S04]  /*5cb0*/  ISETP.GE.AND P0, PT, R26, 0x1, PT ;  /* 0x000000011a00780c */ /* 0x000fe80003f06270 */
[----:B------:R-:W1:Y:S01]  /*5cc0*/  LDC.64 R10, c[0x0][0xb18] ;  /* 0x0002c600ff0a7b82 */ /* 0x000e620000000a00 */
[----:B------:R-:W-:Y:S01]  /*5cd0*/  PRMT R0, RZ, 0x654, R0 ;  /* 0x00000654ff007816 */ /* 0x000fe20000000000 */
[----:B------:R-:W-:Y:S01]  /*5ce0*/  @!PT LDS RZ, [RZ] ;  /* 0x00000000fffff984 */ /* 0x000fe20000000800 */
[----:B------:R-:W-:Y:S01]  /*5cf0*/  @!PT LDS RZ, [RZ] ;  /* 0x00000000fffff984 */ /* 0x000fe20000000800 */
[----:B------:R-:W-:Y:S01]  /*5d00*/  @!PT LDS RZ, [RZ] ;  /* 0x00000000fffff984 */ /* 0x000fe20000000800 */
[----:B------:R-:W-:Y:S01]  /*5d10*/  @!PT LDS RZ, [RZ] ;  /* 0x00000000fffff984 */ /* 0x000fe20000000800 */
[----:B------:R2:W-:Y:S06]  /*5d20*/  MEMBAR.ALL.CTA ;  /* 0x0000000000007992 */ /* 0x0005ec0000008000 */
[----:B--2---:R-:W2:Y:S01]  /*5d30*/  FENCE.VIEW.ASYNC.S ;  /* 0x00000000000073c6 */ /* 0x004ea20000000000 */
[----:B------:R-:W1:Y:S08]  /*5d40*/  @!P1 LDC R14, c[0x0][0xb20] ;  /* 0x0002c800ff0e9b82 */ /* 0x000e700000000800 */
[----:B------:R-:W1:Y:S01]  /*5d50*/  @!P1 LDC R9, c[0x0][0xb0c] ;  /* 0x0002c300ff099b82 */ /* 0x000e620000000800 */
[----:B--2---:R2:W-:Y:S01]  /*5d60*/  SYNCS.ARRIVE.TRANS64.RED.A1T0 RZ, [R0+URZ], RZ ;  /* 0x000000ff00ff79a7 */ /* 0x0045e200081004ff */
[----:B----4-:R-:W-:Y:S04]  /*5d70*/  LOP3.LUT P4, RZ, R18, 0x1, RZ, 0xc0, !PT ;  /* 0x0000000112ff7812 */ /* 0x010fe8000788c0ff */
[----:B------:R-:W-:Y:S09]  /*5d80*/  P2R R73, PR, RZ, 0x10 ;  /* 0x00000010ff497803 */ /* 0x000ff20000000000 */
[----:B------:R-:W-:Y:S02]  /*5d90*/  @P4 MOV R31, R16 ;  /* 0x00000010001f4202 */ /* 0x000fe40000000f00 */
[----:B------:R-:W-:Y:S01]  /*5da0*/  @P4 LOP3.LUT R29, R17, 0xffff, RZ, 0xc0, !PT ;  /* 0x0000ffff111d4812 */ /* 0x000fe200078ec0ff */
[----:B--23--:R-:W-:Y:S06]  /*5db0*/  @!P0 BRA `(.L_x_112) ;  /* 0x0000000000a48947 */ /* 0x00cfec0003800000 */
[----:B------:R-:W-:Y:S01]  /*5dc0*/  IMAD.HI.U32 R36, R62, R25, RZ ;  /* 0x000000193e247227 */ /* 0x000fe200078e00ff */
[----:B------:R-:W-:Y:S02]  /*5dd0*/  ISETP.NE.AND P0, PT, R24, 0x1, PT ;  /* 0x000000011800780c */ /* 0x000fe40003f05270 */
[----:B------:R-:W-:Y:S01]  /*5de0*/  ISETP.NE.AND P2, PT, R26, 0x1, PT ;  /* 0x000000011a00780c */ /* 0x000fe20003f45270 */
[-C--:B------:R-:W-:Y:S01]  /*5df0*/  IMAD.HI.U32 R34, R63, R56.reuse, RZ ;  /* 0x000000383f227227 */ /* 0x080fe200078e00ff */
[----:B------:R-:W-:Y:S02]  /*5e00*/  SHF.R.U32.HI R37, RZ, R61, R36 ;  /* 0x0000003dff257219 */ /* 0x000fe40000011624 */
[----:B------:R-:W-:Y:S01]  /*5e10*/  ISETP.NE.AND P3, PT, R28, 0x1, PT ;  /* 0x000000011c00780c */ /* 0x000fe20003f65270 */
[----:B------:R-:W-:Y:S01]  /*5e20*/  IMAD.HI.U32 R40, R29, R25, RZ ;  /* 0x000000191d287227 */ /* 0x000fe200078e00ff */
[----:B------:R-:W-:Y:S02]  /*5e30*/  SHF.R.U32.HI R34, RZ, R57, R34 ;  /* 0x00000039ff227219 */ /* 0x000fe40000011622 */
[----:B------:R-:W-:Y:S01]  /*5e40*/  SEL R3, R62, R37, !P0 ;  /* 0x000000253e037207 */ /* 0x000fe20004000000 */
[----:B------:R-:W-:Y:S01]  /*5e50*/  IMAD.HI.U32 R38, R31, R56, RZ ;  /* 0x000000381f267227 */ /* 0x000fe200078e00ff */
[----:B------:R-:W-:Y:S03]  /*5e60*/  SEL R7, R63, R34, !P3 ;  /* 0x000000223f077207 */ /* 0x000fe60005800000 */
[-C--:B------:R-:W-:Y:S01]  /*5e70*/  IMAD.HI.U32 R34, R3, R22.reuse, RZ ;  /* 0x0000001603227227 */ /* 0x080fe200078e00ff */
[----:B------:R-:W-:Y:S03]  /*5e80*/  SHF.R.U32.HI R38, RZ, R57, R38 ;  /* 0x00000039ff267219 */ /* 0x000fe60000011626 */
[----:B------:R-:W-:Y:S01]  /*5e90*/  IMAD.HI.U32 R36, R7, R22, RZ ;  /* 0x0000001607247227 */ /* 0x000fe200078e00ff */
[----:B------:R-:W-:Y:S02]  /*5ea0*/  @P2 SHF.R.U32.HI R3, RZ, R23, R34 ;  /* 0x00000017ff032219 */ /* 0x000fe40000011622 */
[----:B------:R-:W-:Y:S02]  /*5eb0*/  SHF.R.U32.HI R34, RZ, R61, R40 ;  /* 0x0000003dff227219 */ /* 0x000fe40000011628 */
[----:B------:R-:W-:Y:S01]  /*5ec0*/  @P2 SHF.R.U32.HI R7, RZ, R23, R36 ;  /* 0x00000017ff072219 */ /* 0x000fe20000011624 */
[C---:B------:R-:W-:Y:S01]  /*5ed0*/  IMAD R2, R26.reuse, R3, RZ ;  /* 0x000000031a027224 */ /* 0x040fe200078e02ff */
[----:B------:R-:W-:Y:S02]  /*5ee0*/  SEL R5, R29, R34, !P0 ;  /* 0x000000221d057207 */ /* 0x000fe40004000000 */
[----:B------:R-:W-:Y:S01]  /*5ef0*/  SEL R3, R31, R38, !P3 ;  /* 0x000000261f037207 */ /* 0x000fe20005800000 */
[----:B------:R-:W-:Y:S01]  /*5f00*/  IMAD R4, R26, R7, RZ ;  /* 0x000000071a047224 */ /* 0x000fe200078e02ff */
[C---:B------:R-:W-:Y:S01]  /*5f10*/  ISETP.GE.AND P0, PT, R5.reuse, R2, PT ;  /* 0x000000020500720c */ /* 0x040fe20003f06270 */
[----:B------:R-:W-:Y:S03]  /*5f20*/  IMAD.HI.U32 R6, R5, R22, RZ ;  /* 0x0000001605067227 */ /* 0x000fe600078e00ff */
[----:B------:R-:W-:Y:S01]  /*5f30*/  ISETP.GE.OR P0, PT, R3, R4, P0 ;  /* 0x000000040300720c */ /* 0x000fe20000706670 */
[----:B------:R-:W-:Y:S01]  /*5f40*/  IMAD.MOV R4, RZ, RZ, -R3 ;  /* 0x000000ffff047224 */ /* 0x000fe200078e0a03 */
[-C--:B------:R-:W-:Y:S03]  /*5f50*/  SHF.R.U32.HI R6, RZ, R23.reuse, R6 ;  /* 0x00000017ff067219 */ /* 0x080fe60000011606 */
[----:B------:R-:W-:Y:S01]  /*5f60*/  IMAD R31, R28, R4, R31 ;  /* 0x000000041c1f7224 */ /* 0x000fe200078e021f */
[----:B------:R-:W-:Y:S05]  /*5f70*/  SEL R15, R5, R6, !P2 ;  /* 0x00000006050f7207 */ /* 0x000fea0005000000 */
[----:B------:R-:W-:Y:S02]  /*5f80*/  IMAD.MOV R6, RZ, RZ, -R15 ;  /* 0x000000ffff067224 */ /* 0x000fe400078e0a0f */
[C---:B------:R-:W-:Y:S04]  /*5f90*/  @!P0 IMAD.HI.U32 R2, R3.reuse, R22, RZ ;  /* 0x0000001603028227 */ /* 0x040fe800078e00ff */
[----:B------:R-:W-:Y:S01]  /*5fa0*/  IMAD R6, R26, R6, R5 ;  /* 0x000000061a067224 */ /* 0x000fe200078e0205 */
[----:B------:R-:W-:Y:S04]  /*5fb0*/  @!P0 SHF.R.U32.HI R2, RZ, R23, R2 ;  /* 0x00000017ff028219 */ /* 0x000fe80000011602 */
[----:B------:R-:W-:Y:S02]  /*5fc0*/  @!P0 SEL R0, R3, R2, !P2 ;  /* 0x0000000203008207 */ /* 0x000fe40005000000 */
[----:B------:R-:W-:Y:S02]  /*5fd0*/  IADD3 R2, PT, PT, -R5, RZ, RZ ;  /* 0x000000ff05027210 */ /* 0x000fe40007ffe1ff */
[----:B------:R-:W-:Y:S01]  /*5fe0*/  @!P0 IADD3 R8, PT, PT, R15, -R0, RZ ;  /* 0x800000000f088210 */ /* 0x000fe20007ffe0ff */
[----:B------:R-:W-:Y:S02]  /*5ff0*/  @!P0 IMAD R0, R7, R6, R0 ;  /* 0x0000000607008224 */ /* 0x000fe400078e0200 */
[----:B------:R-:W-:Y:S02]  /*6000*/  IMAD R29, R24, R2, R29 ;  /* 0x00000002181d7224 */ /* 0x000fe400078e021d */
[----:B------:R-:W-:Y:S02]  /*6010*/  @!P0 IMAD R5, R8, R26, R3 ;  /* 0x0000001a08058224 */ /* 0x000fe400078e0203 */
[----:B------:R-:W-:Y:S04]  /*6020*/  @!P0 IMAD.MOV.U32 R3, RZ, RZ, R0 ;  /* 0x000000ffff038224 */ /* 0x000fe800078e0000 */
[----:B------:R-:W-:Y:S02]  /*6030*/  IMAD R31, R3, R28, R31 ;  /* 0x0000001c031f7224 */ /* 0x000fe400078e021f */
[----:B------:R-:W-:Y:S07]  /*6040*/  IMAD R29, R5, R24, R29 ;  /* 0x00000018051d7224 */ /* 0x000fee00078e021d */
.L_x_112:
[----:B-1----:R-:W-:Y:S01]  /*6050*/  @!P1 ISETP.NE.AND P0, PT, R10, 0x1, PT ;  /* 0x000000010a00980c */ /* 0x002fe20003f05270 */
[----:B------:R-:W-:Y:S01]  /*6060*/  @!P1 IMAD.HI.U32 R3, R29, R11, RZ ;  /* 0x0000000b1d039227 */ /* 0x000fe200078e00ff */
[----:B------:R-:W-:Y:S01]  /*6070*/  R2UR UR42, R21 ;  /* 0x00000000152a72ca */ /* 0x000fe200000e0000 */
[----:B------:R-:W-:Y:S01]  /*6080*/  BSSY.RECONVERGENT B6, `(.L_x_113) ;  /* 0x0000031000067945 */ /* 0x000fe20003800200 */
[----:B------:R-:W-:Y:S01]  /*6090*/  R2UR UR41, R20 ;  /* 0x00000000142972ca */ /* 0x000fe200000e0000 */
[----:B------:R-:W-:Y:S01]  /*60a0*/  @!P1 IMAD.HI.U32 R0, R31, R12, RZ ;  /* 0x0000000c1f009227 */ /* 0x000fe200078e00ff */
[----:B------:R-:W-:Y:S02]  /*60b0*/  @!P1 SHF.R.U32.HI R2, RZ, R14, R3 ;  /* 0x0000000eff029219 */ /* 0x000fe40000011603 */
[----:B------:R-:W-:Y:S01]  /*60c0*/  @!P1 ISETP.NE.AND P2, PT, R9, 0x1, PT ;  /* 0x000000010900980c */ /* 0x000fe20003f45270 */
[----:B------:R-:W-:Y:S01]  /*60d0*/  VIADD R76, R76, 0x1 ;  /* 0x000000014c4c7836 */ /* 0x000fe20000000000 */
[----:B------:R-:W-:Y:S02]  /*60e0*/  @!P1 SEL R2, R29, R2, !P0 ;  /* 0x000000021d029207 */ /* 0x000fe40004000000 */
[----:B------:R-:W-:Y:S02]  /*60f0*/  @!P1 SHF.R.U32.HI R0, RZ, R13, R0 ;  /* 0x0000000dff009219 */ /* 0x000fe40000011600 */
[----:B------:R-:W-:Y:S01]  /*6100*/  LOP3.LUT P0, RZ, R67, 0x90, RZ, 0xc0, !PT ;  /* 0x0000009043ff7812 */ /* 0x000fe2000780c0ff */
[----:B------:R-:W-:Y:S01]  /*6110*/  USHF.L.U32 UR42, UR42, 0x6, URZ ;  /* 0x000000062a2a7899 */ /* 0x000fe200080006ff */
[----:B------:R-:W-:Y:S01]  /*6120*/  @!P1 SEL R3, R31, R0, !P2 ;  /* 0x000000001f039207 */ /* 0x000fe20005000000 */
[----:B------:R-:W-:Y:S01]  /*6130*/  USHF.L.U32 UR41, UR41, 0x7, URZ ;  /* 0x0000000729297899 */ /* 0x000fe200080006ff */
[----:B------:R-:W-:Y:S03]  /*6140*/  @P4 SHF.R.U32.HI R68, RZ, 0x10, R17 ;  /* 0x00000010ff444819 */ /* 0x000fe60000011611 */
[----:B------:R-:W-:Y:S02]  /*6150*/  @!P1 IMAD.IADD R0, R2, 0x1, -R3 ;  /* 0x0000000102009824 */ /* 0x000fe400078e0a03 */
[----:B------:R-:W-:Y:S02]  /*6160*/  @!P1 IMAD.IADD R2, R3, 0x1, -R2 ;  /* 0x0000000103029824 */ /* 0x000fe400078e0a02 */
[----:B------:R-:W-:Y:S02]  /*6170*/  @!P1 IMAD R31, R0, R9, R31 ;  /* 0x00000009001f9224 */ /* 0x000fe400078e021f */
[----:B------:R-:W-:Y:S01]  /*6180*/  @!P1 IMAD R29, R2, R10, R29 ;  /* 0x0000000a021d9224 */ /* 0x000fe200078e021d */
[----:B------:R-:W-:Y:S06]  /*6190*/  @!P0 BRA `(.L_x_114) ;  /* 0x00000000007c8947 */ /* 0x000fec0003800000 */
[----:B------:R-:W1:Y:S01]  /*61a0*/  LDCU.64 UR8, c[0x4][0x80] ;  /* 0x01001000ff0877ac */ /* 0x000e620008000a00 */
[----:B------:R-:W-:Y:S01]  /*61b0*/  MOV R2, 0x0 ;  /* 0x0000000000027802 */ /* 0x000fe20000000f00 */
[----:B------:R-:W-:Y:S02]  /*61c0*/  HFMA2 R12, -RZ, RZ, 0, 5.9604644775390625e-08 ;  /* 0x00000001ff0c7431 */ /* 0x000fe400000001ff */
[----:B------:R-:W-:Y:S01]  /*61d0*/  IMAD.MOV.U32 R8, RZ, RZ, 0x70 ;  /* 0x00000070ff087424 */ /* 0x000fe200078e00ff */
[----:B------:R2:W3:Y:S01]  /*61e0*/  LDC.64 R14, c[0x4][R2] ;  /* 0x01000000020e7b82 */ /* 0x0004e20000000a00 */
[----:B------:R-:W4:Y:S01]  /*61f0*/  LDCU.64 UR6, c[0x4][0x88] ;  /* 0x01001100ff0677ac */ /* 0x000f220008000a00 */
[----:B------:R-:W-:Y:S01]  /*6200*/  IMAD.MOV.U32 R13, RZ, RZ, RZ ;  /* 0x000000ffff0d7224 */ /* 0x000fe200078e00ff */
[----:B------:R-:W2:Y:S01]  /*6210*/  LDCU.64 UR4, c[0x4][0x8] ;  /* 0x01000100ff0477ac */ /* 0x000ea20008000a00 */
[----:B-1----:R-:W-:Y:S01]  /*6220*/  MOV R5, UR9 ;  /* 0x0000000900057c02 */ /* 0x002fe20008000f00 */
[----:B------:R-:W-:Y:S01]  /*6230*/  IMAD.U32 R4, RZ, RZ, UR8 ;  /* 0x00000008ff047e24 */ /* 0x000fe2000f8e00ff */
[----:B----4-:R-:W-:Y:S01]  /*6240*/  MOV R7, UR7 ;  /* 0x0000000700077c02 */ /* 0x010fe20008000f00 */
[----:B------:R-:W-:Y:S01]  /*6250*/  IMAD.U32 R6, RZ, RZ, UR6 ;  /* 0x00000006ff067e24 */ /* 0x000fe2000f8e00ff */
[----:B--2---:R-:W-:Y:S01]  /*6260*/  MOV R11, UR5 ;  /* 0x00000005000b7c02 */ /* 0x004fe20008000f00 */
[----:B------:R-:W-:Y:S02]  /*6270*/  IMAD.U32 R10, RZ, RZ, UR4 ;  /* 0x00000004ff0a7e24 */ /* 0x000fe4000f8e00ff */
[----:B------:R-:W-:Y:S07]  /*6280*/  LEPC R20, `(.L_x_115) ;  /* 0x000000001014794e */ /* 0x000fee0000000000 */
[----:B---3-5:R-:W-:Y:S05]  /*6290*/  CALL.ABS.NOINC R14 ;  /* 0x000000000e007343 */ /* 0x028fea0003c00000 */
.L_x_115:
[----:B------:R-:W1:Y:S01]  /*62a0*/  LDCU.64 UR8, c[0x4][0x80] ;  /* 0x01001000ff0877ac */ /* 0x000e620008000a00 */
[----:B------:R-:W2:Y:S01]  /*62b0*/  LDC.64 R2, c[0x4][R2] ;  /* 0x0100000002027b82 */ /* 0x000ea20000000a00 */
[----:B------:R-:W-:Y:S02]  /*62c0*/  HFMA2 R12, -RZ, RZ, 0, 5.9604644775390625e-08 ;  /* 0x00000001ff0c7431 */ /* 0x000fe400000001ff */
[----:B------:R-:W-:Y:S02]  /*62d0*/  IMAD.MOV.U32 R8, RZ, RZ, 0x70 ;  /* 0x00000070ff087424 */ /* 0x000fe400078e00ff */
[----:B------:R-:W-:Y:S01]  /*62e0*/  IMAD.MOV.U32 R13, RZ, RZ, RZ ;  /* 0x000000ffff0d7224 */ /* 0x000fe200078e00ff */
[----:B------:R-:W3:Y:S01]  /*62f0*/  LDCU.64 UR6, c[0x4][0x88] ;  /* 0x01001100ff0677ac */ /* 0x000ee20008000a00 */
[----:B------:R-:W4:Y:S01]  /*6300*/  LDCU.64 UR4, c[0x4][0x8] ;  /* 0x01000100ff0477ac */ /* 0x000f220008000a00 */
[----:B-1----:R-:W-:Y:S02]  /*6310*/  MOV R4, UR8 ;  /* 0x0000000800047c02 */ /* 0x002fe40008000f00 */
[----:B------:R-:W-:Y:S02]  /*6320*/  MOV R5, UR9 ;  /* 0x0000000900057c02 */ /* 0x000fe40008000f00 */
[----:B---3--:R-:W-:Y:S01]  /*6330*/  MOV R7, UR7 ;  /* 0x0000000700077c02 */ /* 0x008fe20008000f00 */
[----:B------:R-:W-:Y:S01]  /*6340*/  IMAD.U32 R6, RZ, RZ, UR6 ;  /* 0x00000006ff067e24 */ /* 0x000fe2000f8e00ff */
[----:B----4-:R-:W-:Y:S01]  /*6350*/  MOV R11, UR5 ;  /* 0x00000005000b7c02 */ /* 0x010fe20008000f00 */
[----:B------:R-:W-:Y:S02]  /*6360*/  IMAD.U32 R10, RZ, RZ, UR4 ;  /* 0x00000004ff0a7e24 */ /* 0x000fe4000f8e00ff */
[----:B------:R-:W-:Y:S07]  /*6370*/  LEPC R20, `(.L_x_114) ;  /* 0x000000001014794e */ /* 0x000fee0000000000 */
[----:B--2---:R-:W-:Y:S05]  /*6380*/  CALL.ABS.NOINC R2 ;  /* 0x0000000002007343 */ /* 0x004fea0003c00000 */
.L_x_114:
[----:B------:R-:W-:Y:S05]  /*6390*/  BSYNC.RECONVERGENT B6 ;  /* 0x0000000000067941 */ /* 0x000fea0003800200 */
.L_x_113:
[----:B------:R-:W-:Y:S01]  /*63a0*/  ISETP.NE.U32.AND P4, PT, R54, RZ, PT ;  /* 0x000000ff3600720c */ /* 0x000fe20003f85070 */
[----:B------:R-:W-:Y:S01]  /*63b0*/  UISETP.NE.AND UP2, UPT, UR50, URZ, UPT ;  /* 0x000000ff3200728c */ /* 0x000fe2000bf45270 */
[----:B------:R-:W-:Y:S01]  /*63c0*/  ISETP.NE.U32.AND P2, PT, RZ, UR38, PT ;  /* 0x00000026ff007c0c */ /* 0x000fe2000bf45070 */
[----:B------:R-:W-:Y:S01]  /*63d0*/  UISETP.NE.U32.AND UP1, UPT, UR44, URZ, UPT ;  /* 0x000000ff2c00728c */ /* 0x000fe2000bf25070 */
[----:B------:R-:W-:Y:S01]  /*63e0*/  ISETP.NE.AND.EX P4, PT, R55, RZ, PT, P4 ;  /* 0x000000ff3700720c */ /* 0x000fe20003f85340 */
[----:B------:R-:W-:Y:S01]  /*63f0*/  UPLOP3.LUT UP0, UPT, UPT, UPT, UPT, 0x40, 0x4 ;  /* 0x000000000004789c */ /* 0x000fe20003f0e870 */
[----:B------:R-:W-:Y:S01]  /*6400*/  ISETP.NE.AND.EX P2, PT, RZ, UR39, PT, P2 ;  /* 0x00000027ff007c0c */ /* 0x000fe2000bf45320 */
[----:B------:R-:W-:Y:S01]  /*6410*/  UISETP.NE.AND.EX UP1, UPT, UR45, URZ, UPT, UP1 ;  /* 0x000000ff2d00728c */ /* 0x000fe2000bf25310 */
[----:B------:R-:W-:Y:S04]  /*6420*/  PLOP3.LUT P1, PT, PT, PT, UP2, 0x80, 0x8 ;  /* 0x000000000008781c */ /* 0x000fe80003f2f028 */
[----:B------:R-:W-:Y:S06]  /*6430*/  @UP2 UPLOP3.LUT UP0, UPT, UPT, UPT, UP1, 0x80, 0x8 ;  /* 0x000000000008289c */ /* 0x000fec0003f0f010 */
[----:B------:R-:W-:Y:S01]  /*6440*/  PLOP3.LUT P0, PT, PT, PT, UP0, 0x80, 0x8 ;  /* 0x000000000008781c */ /* 0x000fe20003f0f008 */
[----:B------:R-:W-:Y:S01]  /*6450*/  @!UPT UIADD3 URZ, UPT, UPT, URZ, URZ, URZ ;  /* 0x000000fffffff290 */ /* 0x000fe2000fffe0ff */
[----:B------:R-:W-:Y:S11]  /*6460*/  BRA.U !UP1, `(.L_x_116) ;  /* 0x0000000109387547 */ /* 0x000ff6000b800000 */
[----:B------:R-:W-:Y:S01]  /*6470*/  UISETP.NE.U32.AND UP0, UPT, UR38, URZ, UPT ;  /* 0x000000ff2600728c */ /* 0x000fe2000bf05070 */
[----:B------:R-:W-:Y:S02]  /*6480*/  HFMA2 R0, -RZ, RZ, 0, 5.9604644775390625e-08 ;  /* 0x00000001ff007431 */ /* 0x000fe400000001ff */
[----:B------:R-:W-:Y:S01]  /*6490*/  IMAD.MOV.U32 R59, RZ, RZ, 0x1 ;  /* 0x00000001ff3b7424 */ /* 0x000fe200078e00ff */
[----:B------:R-:W-:Y:S06]  /*64a0*/  UISETP.NE.AND.EX UP0, UPT, UR39, URZ, UPT, UP0 ;  /* 0x000000ff2700728c */ /* 0x000fec000bf05300 */
[----:B------:R-:W-:Y:S05]  /*64b0*/  PLOP3.LUT P3, PT, PT, PT, UP0, 0x80, 0x8 ;  /* 0x000000000008781c */ /* 0x000fea0003f6f008 */
[----:B------:R-:W1:Y:S01]  /*64c0*/  @UP0 LDCU.64 UR6, c[0x0][0x888] ;  /* 0x00011100ff0607ac */ /* 0x000e620008000a00 */
[----:B------:R-:W-:Y:S07]  /*64d0*/  @UP0 UIMAD UR4, UR36, UR44, URZ ;  /* 0x0000002c240402a4 */ /* 0x000fee000f8e02ff */
[----:B------:R-:W-:Y:S01]  /*64e0*/  @!P3 PRMT R59, R0, 0x7610, R59 ;  /* 0x00007610003bb816 */ /* 0x000fe2000000003b */
[----:B-1----:R-:W-:Y:S03]  /*64f0*/  @UP0 UIMAD.WIDE UR6, UR4, 0x4, UR6 ;  /* 0x00000004040608a5 */ /* 0x002fe6000f8e0206 */
[----:B------:R-:W1:Y:S03]  /*6500*/  @!UP0 LDCU UR4, c[0x0][0x880] ;  /* 0x00011000ff0487ac */ /* 0x000e660008000800 */
[----:B------:R-:W-:Y:S01]  /*6510*/  IMAD.U32 R2, RZ, RZ, UR6 ;  /* 0x00000006ff027e24 */ /* 0x000fe2000f8e00ff */
[----:B------:R-:W-:Y:S05]  /*6520*/  MOV R3, UR7 ;  /* 0x0000000700037c02 */ /* 0x000fea0008000f00 */
[----:B-----5:R2:W5:Y:S02]  /*6530*/  @P3 LDG.E R35, desc[UR46][R2.64] ;  /* 0x0000002e02233981 */ /* 0x020564000c1e1900 */
[----:B-12---:R-:W-:Y:S02]  /*6540*/  @!P3 IMAD.U32 R35, RZ, RZ, UR4 ;  /* 0x00000004ff23be24 */ /* 0x006fe4000f8e00ff */
.L_x_116:
[----:B------:R-:W-:Y:S05]  /*6550*/  @!P4 BRA `(.L_x_117) ;  /* 0x000000000020c947 */ /* 0x000fea0003800000 */
[----:B------:R-:W-:Y:S04]  /*6560*/  ISETP.NE.U32.AND P3, PT, R52, RZ, PT ;  /* 0x000000ff3400720c */ /* 0x000fe80003f65070 */
[----:B------:R-:W-:Y:S11]  /*6570*/  ISETP.NE.AND.EX P3, PT, R53, RZ, PT, P3 ;  /* 0x000000ff3500720c */ /* 0x000ff60003f65330 */
[----:B------:R-:W-:Y:S02]  /*6580*/  @!UPT UIADD3 URZ, UPT, UPT, URZ, URZ, URZ ;  /* 0x000000fffffff290 */ /* 0x000fe4000fffe0ff */
[----:B------:R-:W1:Y:S01]  /*6590*/  @P3 LDC.64 R2, c[0x0][0x8a8] ;  /* 0x00022a00ff023b82 */ /* 0x000e620000000a00 */
[----:B------:R-:W-:Y:S04]  /*65a0*/  @P3 IMAD R0, R54, UR36, RZ ;  /* 0x0000002436003c24 */ /* 0x000fe8000f8e02ff */
[----:B-1----:R-:W-:Y:S05]  /*65b0*/  @P3 IMAD.WIDE R2, R0, 0x4, R2 ;  /* 0x0000000400023825 */ /* 0x002fea00078e0202 */
[----:B-----5:R1:W5:Y:S02]  /*65c0*/  @P3 LDG.E R32, desc[UR46][R2.64] ;  /* 0x0000002e02203981 */ /* 0x020364000c1e1900 */
[----:B-1----:R-:W2:Y:S02]  /*65d0*/  @!P3 LDC R32, c[0x0][0x8a0] ;  /* 0x00022800ff20bb82 */ /* 0x002ea40000000800 */
.L_x_117:
[----:B-----5:R-:W-:Y:S01]  /*65e0*/  FSETP.NEU.AND P3, PT, R35, RZ, PT ;  /* 0x000000ff2300720b */ /* 0x020fe20003f6d000 */
[----:B------:R-:W-:Y:S01]  /*65f0*/  IMAD.SHL.U32 R77, R64, 0x2, RZ ;  /* 0x00000002404d7824 */ /* 0x000fe200078e00ff */
[----:B------:R-:W-:Y:S01]  /*6600*/  SEL R5, RZ, 0xffffffff, P2 ;  /* 0xffffffffff057807 */ /* 0x000fe20001000000 */
[----:B------:R-:W-:Y:S01]  /*6610*/  BSSY B1, `(.L_x_118) ;  /* 0x0000034000017945 */ /* 0x000fe20003800000 */
[----:B------:R-:W-:Y:S01]  /*6620*/  @P1 LOP3.LUT P2, RZ, R59, 0xff, RZ, 0xc0, !PT ;  /* 0x000000ff3bff1812 */ /* 0x000fe2000784c0ff */
[----:B------:R-:W-:Y:S01]  /*6630*/  IMAD.MOV.U32 R39, RZ, RZ, 0x1 ;  /* 0x00000001ff277424 */ /* 0x000fe200078e00ff */
[----:B------:R-:W-:Y:S01]  /*6640*/  @P1 SEL R0, RZ, 0xffffffff, P3 ;  /* 0xffffffffff001807 */ /* 0x000fe20001800000 */
[C---:B------:R-:W-:Y:S01]  /*6650*/  IMAD R34, R30.reuse, 0x40, R33 ;  /* 0x000000401e227824 */ /* 0x040fe200078e0221 */
[----:B------:R-:W-:Y:S01]  /*6660*/  LOP3.LUT R71, R71, 0x1, RZ, 0x3c, !PT ;  /* 0x0000000147477812 */ /* 0x000fe200078e3cff */
[----:B------:R-:W-:Y:S01]  /*6670*/  IMAD.MOV.U32 R38, RZ, RZ, RZ ;  /* 0x000000ffff267224 */ /* 0x000fe200078e00ff */
[----:B------:R-:W-:Y:S02]  /*6680*/  @P0 SEL R0, R5, R0, !P2 ;  /* 0x0000000005000207 */ /* 0x000fe40005000000 */
[----:B------:R-:W-:Y:S02]  /*6690*/  CS2R R50, SRZ ;  /* 0x0000000000327805 */ /* 0x000fe4000001ff00 */
[----:B------:R-:W-:Y:S02]  /*66a0*/  LEA R74, R30, UR48, 0x3 ;  /* 0x000000301e4a7c11 */ /* 0x000fe4000f8e18ff */
[----:B------:R-:W-:Y:S02]  /*66b0*/  CS2R R48, SRZ ;  /* 0x0000000000307805 */ /* 0x000fe4000001ff00 */
[----:B------:R-:W-:Y:S02]  /*66c0*/  @P1 LOP3.LUT R0, R0, 0x1, RZ, 0xc0, !PT ;  /* 0x0000000100001812 */ /* 0x000fe400078ec0ff */
[----:B------:R-:W-:Y:S02]  /*66d0*/  CS2R R42, SRZ ;  /* 0x00000000002a7805 */ /* 0x000fe4000001ff00 */
[----:B------:R-:W-:Y:S02]  /*66e0*/  SHF.L.U32 R3, R70, 0x1f, RZ ;  /* 0x0000001f46037819 */ /* 0x000fe400000006ff */
[----:B------:R-:W-:Y:S02]  /*66f0*/  CS2R R40, SRZ ;  /* 0x0000000000287805 */ /* 0x000fe4000001ff00 */
[----:B------:R-:W-:Y:S01]  /*6700*/  ISETP.NE.U32.OR P5, PT, R0, 0x1, !P1 ;  /* 0x000000010000780c */ /* 0x000fe20004fa5470 */
[----:B------:R-:W-:Y:S01]  /*6710*/  VIADD R82, R77, UR48 ;  /* 0x000000304d527c36 */ /* 0x000fe20008000000 */
[----:B------:R-:W-:Y:S02]  /*6720*/  PLOP3.LUT P2, PT, PT, PT, UP1, 0x80, 0x8 ;  /* 0x000000000008781c */ /* 0x000fe40003f4f018 */
[----:B------:R-:W-:Y:S02]  /*6730*/  SEL R0, RZ, 0xffffffff, P3 ;  /* 0xffffffffff007807 */ /* 0x000fe40001800000 */
[----:B------:R-:W-:Y:S02]  /*6740*/  LOP3.LUT P3, R75, R59, 0xff, RZ, 0xc0, !PT ;  /* 0x000000ff3b4b7812 */ /* 0x000fe4000786c0ff */
[----:B------:R-:W-:Y:S05]  /*6750*/  P2R R78, PR, RZ, 0x20 ;  /* 0x00000020ff4e7803 */ /* 0x000fea0000000000 */
[----:B------:R-:W-:Y:S02]  /*6760*/  @P5 SHF.L.U32 R2, R71, 0x1f, RZ ;  /* 0x0000001f47025819 */ /* 0x000fe400000006ff */
[----:B------:R-:W-:Y:S02]  /*6770*/  @P2 SEL R0, R5, R0, !P3 ;  /* 0x0000000005002207 */ /* 0x000fe40005800000 */
[----:B------:R-:W1:Y:S02]  /*6780*/  @P5 SYNCS.PHASECHK.TRANS64.TRYWAIT P1, [UR48+0xd0], R2 ;  /* 0x0000d002ff0055a7 */ /* 0x000e640008021130 */
[----:B------:R-:W-:Y:S04]  /*6790*/  LOP3.LUT R0, R0, 0x1, RZ, 0xc0, !PT ;  /* 0x0000000100007812 */ /* 0x000fe800078ec0ff */
[----:B------:R-:W-:Y:S04]  /*67a0*/  ISETP.NE.U32.AND P4, PT, R0, 0x1, PT ;  /* 0x000000010000780c */ /* 0x000fe80003f85070 */
[----:B------:R-:W-:Y:S01]  /*67b0*/  P2R R80, PR, RZ, 0x10 ;  /* 0x00000010ff507803 */ /* 0x000fe20000000000 */
[----:B------:R3:W4:Y:S01]  /*67c0*/  SYNCS.PHASECHK.TRANS64.TRYWAIT P0, [R74+URZ+0x140], R3 ;  /* 0x000140034a0075a7 */ /* 0x00072200080011ff */
[----:B-1----:R-:W-:Y:S01]  /*67d0*/  @P5 SEL R39, RZ, 0x1, !P1 ;  /* 0x00000001ff275807 */ /* 0x002fe20004800000 */
[----:B---3--:R-:W-:Y:S06]  /*67e0*/  @!P5 BRA `(.L_x_119) ;  /* 0x000000000058d947 */ /* 0x008fec0003800000 */
[C---:B------:R-:W-:Y:S01]  /*67f0*/  VIADD R0, R82.reuse, 0x200 ;  /* 0x0000020052007836 */ /* 0x040fe20000000000 */
[----:B------:R-:W-:Y:S01]  /*6800*/  LOP3.LUT P5, RZ, R65, 0x40, RZ, 0xc0, !PT ;  /* 0x0000004041ff7812 */ /* 0x000fe200078ac0ff */
[----:B------:R-:W-:Y:S01]  /*6810*/  BSSY B0, `(.L_x_120) ;  /* 0x000000e000007945 */ /* 0x000fe20003800000 */
[----:B------:R-:W-:Y:S01]  /*6820*/  ISETP.NE.AND P2, PT, R39, RZ, PT ;  /* 0x000000ff2700720c */ /* 0x000fe20003f45270 */
[----:B------:R-:W-:Y:S01]  /*6830*/  @P4 VIADD R2, R82, 0x210 ;  /* 0x0000021052024836 */ /* 0x000fe20000000000 */
[----:B------:R-:W-:Y:S01]  /*6840*/  PLOP3.LUT P1, PT, PT, PT, PT, 0x8, 0x80 ;  /* 0x000000000080781c */ /* 0x000fe20003f2e170 */
[----:B------:R-:W-:Y:S01]  /*6850*/  IMAD.MOV.U32 R51, RZ, RZ, RZ ;  /* 0x000000ffff337224 */ /* 0x000fe200078e00ff */
[----:B------:R-:W-:Y:S02]  /*6860*/  @P4 PLOP3.LUT P1, PT, P5, PT, PT, 0x80, 0x8 ;  /* 0x000000000008481c */ /* 0x000fe40002f2f070 */
[----:B------:R-:W-:Y:S02]  /*6870*/  CS2R R48, SRZ ;  /* 0x0000000000307805 */ /* 0x000fe4000001ff00 */
[----:B------:R-:W-:Y:S02]  /*6880*/  CS2R R42, SRZ ;  /* 0x00000000002a7805 */ /* 0x000fe4000001ff00 */
[----:B------:R-:W-:Y:S07]  /*6890*/  CS2R R40, SRZ ;  /* 0x0000000000287805 */ /* 0x000fee000001ff00 */
[----:B------:R-:W-:Y:S01]  /*68a0*/  @P1 VIADD R2, R0, 0xfffffff0 ;  /* 0xfffffff000021836 */ /* 0x000fe20000000000 */
[----:B------:R-:W-:Y:S06]  /*68b0*/  @P2 BRA `(.L_x_121) ;  /* 0x00000000000c2947 */ /* 0x000fec0003800000 */
[----:B------:R-:W-:Y:S04]  /*68c0*/  SHF.L.U32 R5, R71, 0x1f, RZ ;  /* 0x0000001f47057819 */ /* 0x000fe800000006ff */
[----:B------:R-:W1:Y:S02]  /*68d0*/  SYNCS.PHASECHK.TRANS64.TRYWAIT P1, [UR48+0xd0], R5 ;  /* 0x0000d005ff0075a7 */ /* 0x000e640008021130 */
[----:B-1----:R-:W-:Y:S05]  /*68e0*/  @!P1 BRA `(.L_x_122) ;  /* 0x00000034000c9947 */ /* 0x002fea0003800000 */
.L_x_121:
[----:B------:R-:W-:Y:S05]  /*68f0*/  BSYNC B0 ;  /* 0x0000000000007941 */ /* 0x000fea0003800000 */
.L_x_120:
[----:B------:R-:W-:Y:S01]  /*6900*/  ISETP.NE.AND P1, PT, R80, RZ, PT ;  /* 0x000000ff5000720c */ /* 0x000fe20003f25270 */
[----:B------:R-:W-:Y:S11]  /*6910*/  HFMA2 R38, -RZ, RZ, 0, 5.9604644775390625e-08 ;  /* 0x00000001ff267431 */ /* 0x000ff600000001ff */
[----:B------:R-:W-:Y:S01]  /*6920*/  @!UPT UIADD3 URZ, UPT, UPT, URZ, URZ, URZ ;  /* 0x000000fffffff290 */ /* 0x000fe2000fffe0ff */
[----:B------:R3:W1:Y:S04]  /*6930*/  @P1 LDS.128 R48, [R2] ;  /* 0x0000000002301984 */ /* 0x0006680000000c00 */
[----:B------:R3:W1:Y:S02]  /*6940*/  @P1 LDS.128 R40, [R77+UR48+0x200] ;  /* 0x000200304d281984 */ /* 0x0006640008000c00 */
.L_x_119:
[----:B------:R-:W-:Y:S05]  /*6950*/  BSYNC B1 ;  /* 0x0000000000017941 */ /* 0x000fea0003800000 */
.L_x_118:
[----:B-1----:R-:W-:Y:S04]  /*6960*/  SHF.R.U32.HI R5, RZ, 0x15, R34 ;  /* 0x00000015ff057819 */ /* 0x002fe80000011622 */
[----:B------:R-:W-:Y:S01]  /*6970*/  LOP3.LUT P1, RZ, R5, 0x3, R66, 0x48, !PT ;  /* 0x0000000305ff7812 */ /* 0x000fe20007824842 */
[----:B------:R-:W-:Y:S01]  /*6980*/  @!UPT UIADD3 URZ, UPT, UPT, URZ, URZ, URZ ;  /* 0x000000fffffff290 */ /* 0x000fe2000fffe0ff */
[----:B----4-:R-:W-:Y:S11]  /*6990*/  @P0 BRA `(.L_x_123) ;  /* 0x0000000000080947 */ /* 0x010ff60003800000 */
[----:B------:R-:W1:Y:S02]  /*69a0*/  SYNCS.PHASECHK.TRANS64.TRYWAIT P0, [R74+URZ+0x140], R3 ;  /* 0x000140034a0075a7 */ /* 0x000e6400080011ff */
[----:B-1----:R-:W-:Y:S05]  /*69b0*/  @!P0 BRA `(.L_x_124) ;  /* 0x0000003000f08947 */ /* 0x002fea0003800000 */
.L_x_123:
[----:B------:R-:W-:Y:S05]  /*69c0*/  @!P1 BRA `(.L_x_125) ;  /* 0x0000000000409947 */ /* 0x000fea0003800000 */
[----:B------:R-:W4:Y:S01]  /*69d0*/  LDCU.64 UR8, c[0x4][0x70] ;  /* 0x01000e00ff0877ac */ /* 0x000f220008000a00 */
[----:B-1----:R-:W-:Y:S01]  /*69e0*/  MOV R3, 0x0 ;  /* 0x0000000000037802 */ /* 0x002fe20000000f00 */
[----:B------:R-:W-:Y:S02]  /*69f0*/  HFMA2 R12, -RZ, RZ, 0, 5.9604644775390625e-08 ;  /* 0x00000001ff0c7431 */ /* 0x000fe400000001ff */
[----:B------:R-:W-:Y:S02]  /*6a00*/  IMAD.MOV.U32 R8, RZ, RZ, 0x192 ;  /* 0x00000192ff087424 */ /* 0x000fe400078e00ff */
[----:B------:R-:W-:Y:S01]  /*6a10*/  IMAD.MOV.U32 R13, RZ, RZ, RZ ;  /* 0x000000ffff0d7224 */ /* 0x000fe200078e00ff */
[----:B------:R-:W1:Y:S01]  /*6a20*/  LDCU.64 UR6, c[0x4][0x78] ;  /* 0x01000f00ff0677ac */ /* 0x000e620008000a00 */
[----:B---3--:R-:W3:Y:S01]  /*6a30*/  LDC.64 R2, c[0x4][R3] ;  /* 0x0100000003027b82 */ /* 0x008ee20000000a00 */
[----:B------:R-:W5:Y:S01]  /*6a40*/  LDCU.64 UR4, c[0x4][0x10] ;  /* 0x01000200ff0477ac */ /* 0x000f620008000a00 */
[----:B----4-:R-:W-:Y:S01]  /*6a50*/  MOV R5, UR9 ;  /* 0x0000000900057c02 */ /* 0x010fe20008000f00 */
[----:B------:R-:W-:Y:S01]  /*6a60*/  IMAD.U32 R4, RZ, RZ, UR8 ;  /* 0x00000008ff047e24 */ /* 0x000fe2000f8e00ff */
[----:B-1----:R-:W-:Y:S01]  /*6a70*/  MOV R7, UR7 ;  /* 0x0000000700077c02 */ /* 0x002fe20008000f00 */
[----:B------:R-:W-:Y:S01]  /*6a80*/  IMAD.U32 R6, RZ, RZ, UR6 ;  /* 0x00000006ff067e24 */ /* 0x000fe2000f8e00ff */
[----:B-----5:R-:W-:Y:S01]  /*6a90*/  MOV R11, UR5 ;  /* 0x00000005000b7c02 */ /* 0x020fe20008000f00 */
[----:B------:R-:W-:Y:S02]  /*6aa0*/  IMAD.U32 R10, RZ, RZ, UR4 ;  /* 0x00000004ff0a7e24 */ /* 0x000fe4000f8e00ff */
[----:B------:R-:W-:Y:S07]  /*6ab0*/  LEPC R20, `(.L_x_125) ;  /* 0x000000001014794e */ /* 0x000fee0000000000 */
[----:B--23--:R-:W-:Y:S05]  /*6ac0*/  CALL.ABS.NOINC R2 ;  /* 0x0000000002007343 */ /* 0x00cfea0003c00000 */
.L_x_125:
[----:B------:R-:W-:Y:S01]  /*6ad0*/  SHF.L.U32 R20, R40, 0x10, RZ ;  /* 0x0000001028147819 */ /* 0x000fe200000006ff */
[----:B------:R-:W-:Y:S05]  /*6ae0*/  WARPSYNC.ALL ;  /* 0x0000000000007948 */ /* 0x000fea0003800000 */
[----:B------:R-:W-:Y:S01]  /*6af0*/  R2UR UR4, R34 ;  /* 0x00000000220472ca */ /* 0x000fe200000e0000 */
[----:B------:R-:W-:Y:S01]  /*6b00*/  BSSY.RECONVERGENT B0, `(.L_x_126) ;  /* 0x0000056000007945 */ /* 0x000fe20003800200 */
[----:B------:R-:W-:Y:S02]  /*6b10*/  LOP3.LUT R21, R40, 0xffff0000, RZ, 0xc0, !PT ;  /* 0xffff000028157812 */ /* 0x000fe400078ec0ff */
[----:B------:R-:W-:Y:S02]  /*6b20*/  LOP3.LUT R36, R41, 0xffff0000, RZ, 0xc0, !PT ;  /* 0xffff000029247812 */ /* 0x000fe400078ec0ff */
[----:B------:R-:W-:Y:S02]  /*6b30*/  SHF.L.U32 R37, R43, 0x10, RZ ;  /* 0x000000102b257819 */ /* 0x000fe400000006ff */
[----:B------:R-:W-:Y:S02]  /*6b40*/  MOV R81, 0x10 ;  /* 0x0000001000517802 */ /* 0x000fe40000000f00 */
[----:B------:R-:W-:Y:S02]  /*6b50*/  LOP3.LUT P6, RZ, R65, 0x40, RZ, 0xc0, !PT ;  /* 0x0000004041ff7812 */ /* 0x000fe400078cc0ff */
[----:B------:R-:W-:Y:S01]  /*6b60*/  ISETP.NE.AND P0, PT, R72, RZ, PT ;  /* 0x000000ff4800720c */ /* 0x000fe20003f05270 */
[----:B------:R-:W2:Y:S01]  /*6b70*/  LDTM.x16 R4, tmem[UR4] ;  /* 0x00000004000479ee */ /* 0x000ea20008240000 */
[----:B------:R-:W-:Y:S04]  /*6b80*/  SEL R81, R81, 0xfffffff0, !P6 ;  /* 0xfffffff051517807 */ /* 0x000fe80007000000 */
[----:B------:R-:W-:Y:S01]  /*6b90*/  IADD3 R79, PT, PT, R82, R81, RZ ;  /* 0x00000051524f7210 */ /* 0x000fe20007ffe0ff */
[C---:B--2---:R-:W-:Y:S01]  /*6ba0*/  FMUL R0, R32.reuse, R4 ;  /* 0x0000000420007220 */ /* 0x044fe20000400000 */
[C---:B---3--:R-:W-:Y:S01]  /*6bb0*/  FMUL R2, R32.reuse, R5 ;  /* 0x0000000520027220 */ /* 0x048fe20000400000 */
[C---:B-1----:R-:W-:Y:S01]  /*6bc0*/  FMUL R3, R32.reuse, R6 ;  /* 0x0000000620037220 */ /* 0x042fe20000400000 */
[----:B------:R-:W-:Y:S01]  /*6bd0*/  FMUL R7, R32, R7 ;  /* 0x0000000720077220 */ /* 0x000fe20000400000 */
[----:B------:R-:W-:Y:S01]  /*6be0*/  FFMA R0, R35, R20, R0 ;  /* 0x0000001423007223 */ /* 0x000fe20000000000 */
[----:B------:R-:W-:Y:S01]  /*6bf0*/  SHF.L.U32 R20, R41, 0x10, RZ ;  /* 0x0000001029147819 */ /* 0x000fe200000006ff */
[C---:B------:R-:W-:Y:S01]  /*6c00*/  FFMA R2, R35.reuse, R21, R2 ;  /* 0x0000001523027223 */ /* 0x040fe20000000002 */
[----:B------:R-:W-:Y:S01]  /*6c10*/  SHF.L.U32 R21, R42, 0x10, RZ ;  /* 0x000000102a157819 */ /* 0x000fe200000006ff */
[C---:B------:R-:W-:Y:S01]  /*6c20*/  FMUL R4, R32.reuse, R8 ;  /* 0x0000000820047220 */ /* 0x040fe20000400000 */
[----:B------:R-:W-:Y:S01]  /*6c30*/  FMUL R5, R32, R9 ;  /* 0x0000000920057220 */ /* 0x000fe20000400000 */
[C---:B------:R-:W-:Y:S01]  /*6c40*/  FFMA R3, R35.reuse, R20, R3 ;  /* 0x0000001423037223 */ /* 0x040fe20000000003 */
[----:B------:R-:W-:Y:S01]  /*6c50*/  LOP3.LUT R20, R42, 0xffff0000, RZ, 0xc0, !PT ;  /* 0xffff00002a147812 */ /* 0x000fe200078ec0ff */
[----:B------:R-:W-:Y:S01]  /*6c60*/  FFMA R7, R35, R36, R7 ;  /* 0x0000002423077223 */ /* 0x000fe20000000007 */
[----:B------:R-:W-:Y:S01]  /*6c70*/  LOP3.LUT R36, R43, 0xffff0000, RZ, 0xc0, !PT ;  /* 0xffff00002b247812 */ /* 0x000fe200078ec0ff */
[----:B------:R-:W-:Y:S01]  /*6c80*/  FMUL R6, R32, R10 ;  /* 0x0000000a20067220 */ /* 0x000fe20000400000 */
[----:B------:R-:W-:Y:S01]  /*6c90*/  F2FP.BF16.F32.PACK_AB R44, R2, R0 ;  /* 0x00000000022c723e */ /* 0x000fe200000010ff */
[----:B------:R-:W-:Y:S01]  /*6ca0*/  FMUL R11, R32, R11 ;  /* 0x0000000b200b7220 */ /* 0x000fe20000400000 */
[----:B------:R-:W-:Y:S01]  /*6cb0*/  F2FP.BF16.F32.PACK_AB R45, R7, R3 ;  /* 0x00000003072d723e */ /* 0x000fe200000010ff */
[C---:B------:R-:W-:Y:S01]  /*6cc0*/  FFMA R4, R35.reuse, R21, R4 ;  /* 0x0000001523047223 */ /* 0x040fe20000000004 */
[C---:B------:R-:W-:Y:S01]  /*6cd0*/  FFMA R5, R35.reuse, R20, R5 ;  /* 0x0000001423057223 */ /* 0x040fe20000000005 */
[C---:B------:R-:W-:Y:S01]  /*6ce0*/  FFMA R6, R35.reuse, R37, R6 ;  /* 0x0000002523067223 */ /* 0x040fe20000000006 */
[----:B------:R-:W-:Y:S01]  /*6cf0*/  SHF.L.U32 R20, R48, 0x10, RZ ;  /* 0x0000001030147819 */ /* 0x000fe200000006ff */
[----:B------:R-:W-:Y:S01]  /*6d00*/  FFMA R11, R35, R36, R11 ;  /* 0x00000024230b7223 */ /* 0x000fe2000000000b */
[----:B------:R-:W-:Y:S01]  /*6d10*/  FMUL R8, R32, R12 ;  /* 0x0000000c20087220 */ /* 0x000fe20000400000 */
[----:B------:R-:W-:Y:S01]  /*6d20*/  LOP3.LUT R36, R48, 0xffff0000, RZ, 0xc0, !PT ;  /* 0xffff000030247812 */ /* 0x000fe200078ec0ff */
[C---:B------:R-:W-:Y:S01]  /*6d30*/  FMUL R9, R32.reuse, R13 ;  /* 0x0000000d20097220 */ /* 0x040fe20000400000 */
[----:B------:R-:W-:Y:S01]  /*6d40*/  SHF.L.U32 R21, R49, 0x10, RZ ;  /* 0x0000001031157819 */ /* 0x000fe200000006ff */
[C---:B------:R-:W-:Y:S01]  /*6d50*/  FMUL R10, R32.reuse, R14 ;  /* 0x0000000e200a7220 */ /* 0x040fe20000400000 */
[----:B------:R-:W-:Y:S01]  /*6d60*/  FFMA R8, R35, R20, R8 ;  /* 0x0000001423087223 */ /* 0x000fe20000000008 */
[----:B------:R-:W-:Y:S01]  /*6d70*/  LOP3.LUT R20, R49, 0xffff0000, RZ, 0xc0, !PT ;  /* 0xffff000031147812 */ /* 0x000fe200078ec0ff */
[C---:B------:R-:W-:Y:S01]  /*6d80*/  FFMA R9, R35.reuse, R36, R9 ;  /* 0x0000002423097223 */ /* 0x040fe20000000009 */
[----:B------:R-:W-:Y:S01]  /*6d90*/  FMUL R15, R32, R15 ;  /* 0x0000000f200f7220 */ /* 0x000fe20000400000 */
[C---:B------:R-:W-:Y:S01]  /*6da0*/  FFMA R10, R35.reuse, R21, R10 ;  /* 0x00000015230a7223 */ /* 0x040fe2000000000a */
[----:B------:R-:W-:Y:S01]  /*6db0*/  SHF.L.U32 R21, R50, 0x10, RZ ;  /* 0x0000001032157819 */ /* 0x000fe200000006ff */
[----:B------:R-:W-:Y:S01]  /*6dc0*/  FMUL R12, R32, R16 ;  /* 0x00000010200c7220 */ /* 0x000fe20000400000 */
[----:B------:R-:W-:Y:S01]  /*6dd0*/  LOP3.LUT R36, R50, 0xffff0000, RZ, 0xc0, !PT ;  /* 0xffff000032247812 */ /* 0x000fe200078ec0ff */
[----:B------:R-:W-:Y:S01]  /*6de0*/  FFMA R15, R35, R20, R15 ;  /* 0x00000014230f7223 */ /* 0x000fe2000000000f */
[C---:B------:R-:W-:Y:S01]  /*6df0*/  FMUL R13, R32.reuse, R17 ;  /* 0x00000011200d7220 */ /* 0x040fe20000400000 */
[C---:B------:R-:W-:Y:S01]  /*6e00*/  SHF.L.U32 R37, R51.reuse, 0x10, RZ ;  /* 0x0000001033257819 */ /* 0x040fe200000006ff */
[C---:B------:R-:W-:Y:S01]  /*6e10*/  FMUL R14, R32.reuse, R18 ;  /* 0x00000012200e7220 */ /* 0x040fe20000400000 */
[----:B------:R-:W-:Y:S01]  /*6e20*/  LOP3.LUT R20, R51, 0xffff0000, RZ, 0xc0, !PT ;  /* 0xffff000033147812 */ /* 0x000fe200078ec0ff */
[----:B------:R-:W-:Y:S01]  /*6e30*/  FMUL R19, R32, R19 ;  /* 0x0000001320137220 */ /* 0x000fe20000400000 */
[----:B------:R-:W-:Y:S01]  /*6e40*/  F2FP.BF16.F32.PACK_AB R46, R5, R4 ;  /* 0x00000004052e723e */ /* 0x000fe200000010ff */
[----:B------:R-:W-:Y:S01]  /*6e50*/  FFMA R12, R35, R21, R12 ;  /* 0x00000015230c7223 */ /* 0x000fe2000000000c */
[----:B------:R-:W-:Y:S01]  /*6e60*/  F2FP.BF16.F32.PACK_AB R47, R11, R6 ;  /* 0x000000060b2f723e */ /* 0x000fe200000010ff */
[C---:B------:R-:W-:Y:S01]  /*6e70*/  FFMA R13, R35.reuse, R36, R13 ;  /* 0x00000024230d7223 */ /* 0x040fe2000000000d */
[C---:B------:R-:W-:Y:S01]  /*6e80*/  FFMA R14, R35.reuse, R37, R14 ;  /* 0x00000025230e7223 */ /* 0x040fe2000000000e */
[----:B------:R-:W-:Y:S01]  /*6e90*/  FFMA R19, R35, R20, R19 ;  /* 0x0000001423137223 */ /* 0x000fe20000000013 */
[----:B------:R-:W-:Y:S01]  /*6ea0*/  F2FP.BF16.F32.PACK_AB R84, R9, R8 ;  /* 0x000000080954723e */ /* 0x000fe200000010ff */
[----:B------:R1:W-:Y:S01]  /*6eb0*/  STS.128 [R77+UR48+0x200], R44 ;  /* 0x0002002c4d007988 */ /* 0x0003e20008000c30 */
[----:B------:R-:W-:Y:S02]  /*6ec0*/  F2FP.BF16.F32.PACK_AB R85, R15, R10 ;  /* 0x0000000a0f55723e */ /* 0x000fe400000010ff */
[----:B------:R-:W-:Y:S02]  /*6ed0*/  F2FP.BF16.F32.PACK_AB R86, R13, R12 ;  /* 0x0000000c0d56723e */ /* 0x000fe400000010ff */
[----:B------:R-:W-:Y:S05]  /*6ee0*/  F2FP.BF16.F32.PACK_AB R87, R19, R14 ;  /* 0x0000000e1357723e */ /* 0x000fea00000010ff */
[----:B------:R1:W-:Y:S01]  /*6ef0*/  STS.128 [R79+0x200], R84 ;  /* 0x000200544f007388 */ /* 0x0003e20000000c00 */
[----:B------:R-:W-:Y:S01]  /*6f00*/  @!PT LDS RZ, [RZ] ;  /* 0x00000000fffff984 */ /* 0x000fe20000000800 */
[----:B------:R-:W-:Y:S01]  /*6f10*/  @!PT LDS RZ, [RZ] ;  /* 0x00000000fffff984 */ /* 0x000fe20000000800 */
[----:B------:R-:W-:Y:S01]  /*6f20*/  @!PT LDS RZ, [RZ] ;  /* 0x00000000fffff984 */ /* 0x000fe20000000800 */
[----:B------:R-:W-:Y:S01]  /*6f30*/  @!PT LDS RZ, [RZ] ;  /* 0x00000000fffff984 */ /* 0x000fe20000000800 */
[----:B------:R2:W-:Y:S07]  /*6f40*/  MEMBAR.ALL.CTA ;  /* 0x0000000000007992 */ /* 0x0005ee0000008000 */
[----:B--2---:R-:W2:Y:S02]  /*6f50*/  FENCE.VIEW.ASYNC.S ;  /* 0x00000000000073c6 */ /* 0x004ea40000000000 */
[----:B--2---:R-:W-:Y:S06]  /*6f60*/  BAR.SYNC.DEFER_BLOCKING 0x1, 0x80 ;  /* 0x0042000000007b1d */ /* 0x004fec0000010000 */
[----:B------:R-:W-:Y:S05]  /*6f70*/  @P0 BRA `(.L_x_127) ;  /* 0x0000000000380947 */ /* 0x000fea0003800000 */
[----:B------:R-:W-:Y:S02]  /*6f80*/  UIADD3 UR4, UPT, UPT, UR48, 0x200, URZ ;  /* 0x0000020030047890 */ /* 0x000fe4000fffe0ff */
[----:B------:R-:W-:Y:S01]  /*6f90*/  UIADD3 UR8, UP0, UPT, UR52, 0x680, URZ ;  /* 0x0000068034087890 */ /* 0x000fe2000ff1e0ff */
[----:B------:R-:W-:Y:S01]  /*6fa0*/  UMOV UR43, UR36 ;  /* 0x00000024002b7c82 */ /* 0x000fe20008000000 */
[----:B------:R-:W-:Y:S02]  /*6fb0*/  UIADD3 UR5, UPT, UPT, UR41, 0x40, URZ ;  /* 0x0000004029057890 */ /* 0x000fe4000fffe0ff */
[----:B------:R-:W-:Y:S01]  /*6fc0*/  MOV R67, UR4 ;  /* 0x0000000400437c02 */ /* 0x000fe20008000f00 */
[----:B------:R-:W-:Y:S02]  /*6fd0*/  UIADD3.X UR9, UPT, UPT, URZ, UR53, URZ, UP0, !UPT ;  /* 0x00000035ff097290 */ /* 0x000fe400087fe4ff */
[----:B------:R-:W-:Y:S01]  /*6fe0*/  UIADD3 UR4, UPT, UPT, UR48, 0xa00, URZ ;  /* 0x00000a0030047890 */ /* 0x000fe2000fffe0ff */
[----:B------:R-:W-:Y:S01]  /*6ff0*/  R2UR UR40, R67 ;  /* 0x00000000432872ca */ /* 0x000fe200000e0000 */
[----:B------:R-:W-:Y:S01]  /*7000*/  UMOV UR6, UR42 ;  /* 0x0000002a00067c82 */ /* 0x000fe20008000000 */
[----:B------:R-:W-:Y:S11]  /*7010*/  UMOV UR7, UR36 ;  /* 0x0000002400077c82 */ /* 0x000ff60008000000 */
[----:B------:R2:W-:Y:S01]  /*7020*/  UTMASTG.3D [UR40], [UR8] ;  /* 0x00000028080073b5 */ /* 0x0005e20008010000 */
[----:B------:R2:W-:Y:S01]  /*7030*/  UTMASTG.3D [UR4], [UR8] ;  /* 0x00000004080073b5 */ /* 0x0005e20008010000 */
[----:B------:R0:W-:Y:S01]  /*7040*/  UTMACMDFLUSH ;  /* 0x00000000000079b7 */ /* 0x0001e20000000000 */
[----:B--2---:R-:W-:Y:S04]  /*7050*/  DEPBAR.LE SB0, 0x1 ;  /* 0x000080400000791a */ /* 0x004fe80000000000 */
.L_x_127:
[----:B------:R-:W-:Y:S05]  /*7060*/  BSYNC.RECONVERGENT B0 ;  /* 0x0000000000007941 */ /* 0x000fea0003800200 */
.L_x_126:
[----:B------:R-:W-:Y:S01]  /*7070*/  BAR.SYNC.DEFER_BLOCKING 0x1, 0x80 ;  /* 0x0042000000007b1d */ /* 0x000fe20000010000 */
[----:B------:R-:W-:Y:S01]  /*7080*/  ISETP.NE.AND P1, PT, R78, RZ, PT ;  /* 0x000000ff4e00720c */ /* 0x000fe20003f25270 */
[----:B------:R-:W-:Y:S01]  /*7090*/  UISETP.NE.AND UP0, UPT, UR49, URZ, UPT ;  /* 0x000000ff3100728c */ /* 0x000fe2000bf05270 */
[----:B------:R-:W-:Y:S11]  /*70a0*/  LEA R3, R38, UR48, 0x3 ;  /* 0x0000003026037c11 */ /* 0x000ff6000f8e18ff */
[----:B------:R-:W-:Y:S01]  /*70b0*/  @P1 SHF.L.U32 R2, R71, 0x1f, RZ ;  /* 0x0000001f47021819 */ /* 0x000fe200000006ff */
[----:B------:R-:W-:Y:S06]  /*70c0*/  BRA.U !UP0, `(.L_x_128) ;  /* 0x0000000108247547 */ /* 0x000fec000b800000 */
[----:B------:R-:W-:Y:S01]  /*70d0*/  IMAD.U32 R5, RZ, RZ, UR51 ;  /* 0x00000033ff057e24 */ /* 0x000fe2000f8e00ff */
[----:B------:R-:W-:Y:S01]  /*70e0*/  MOV R0, UR37 ;  /* 0x0000002500007c02 */ /* 0x000fe20008000f00 */
[----:B------:R-:W-:Y:S03]  /*70f0*/  UIADD3 UR51, UPT, UPT, UR51, 0x1, URZ ;  /* 0x0000000133337890 */ /* 0x000fe6000fffe0ff */
[----:B------:R-:W-:Y:S01]  /*7100*/  @P1 LEA R5, R5, UR48, 0x3 ;  /* 0x0000003005051c11 */ /* 0x000fe2000f8e18ff */
[----:B------:R-:W-:Y:S04]  /*7110*/  UISETP.NE.AND UP0, UPT, UR51, 0x4, UPT ;  /* 0x000000043300788c */ /* 0x000fe8000bf05270 */
[----:B------:R-:W-:Y:S01]  /*7120*/  @P1 VIADD R5, R5, 0xf0 ;  /* 0x000000f005051836 */ /* 0x000fe20000000000 */
[----:B------:R-:W-:Y:S04]  /*7130*/  USEL UR51, UR51, URZ, UP0 ;  /* 0x000000ff33337287 */ /* 0x000fe80008000000 */
[----:B------:R-:W-:Y:S04]  /*7140*/  @P1 PRMT R0, R0, 0x654, R5 ;  /* 0x0000065400001816 */ /* 0x000fe80000000005 */
[----:B------:R2:W-:Y:S04]  /*7150*/  @P1 SYNCS.ARRIVE.TRANS64.RED.A1T0 RZ, [R0+URZ], RZ ;  /* 0x000000ff00ff19a7 */ /* 0x0005e800081004ff */
.L_x_128:
[----:B------:R-:W3:Y:S01]  /*7160*/  @P1 SYNCS.PHASECHK.TRANS64.TRYWAIT P0, [R3+URZ+0xd0], R2 ;  /* 0x0000d002030015a7 */ /* 0x000ee200080011ff */
[----:B------:R-:W-:Y:S01]  /*7170*/  BSSY B1, `(.L_x_129) ;  /* 0x0000012000017945 */ /* 0x000fe20003800000 */
[----:B---3--:R-:W-:Y:S03]  /*7180*/  @P1 SEL R39, RZ, 0x1, !P0 ;  /* 0x00000001ff271807 */ /* 0x008fe60004000000 */
[----:B------:R-:W-:Y:S05]  /*7190*/  @!P1 BRA `(.L_x_130) ;  /* 0x00000000003c9947 */ /* 0x000fea0003800000 */
[----:B------:R-:W-:Y:S01]  /*71a0*/  ISETP.NE.AND P1, PT, R80, RZ, PT ;  /* 0x000000ff5000720c */ /* 0x000fe20003f25270 */
[----:B------:R-:W-:Y:S01]  /*71b0*/  BSSY B0, `(.L_x_131) ;  /* 0x0000009000007945 */ /* 0x000fe20003800000 */
[----:B------:R-:W-:Y:S11]  /*71c0*/  ISETP.NE.AND P0, PT, R39, RZ, PT ;  /* 0x000000ff2700720c */ /* 0x000ff60003f05270 */
[----:B------:R-:W-:Y:S05]  /*71d0*/  @P1 IMAD R4, R38, 0x1000, R77 ;  /* 0x0000100026041824 */ /* 0x000fea00078e024d */
[----:B------:R-:W-:Y:S05]  /*71e0*/  @P1 IADD3 R2, PT, PT, R4, UR48, RZ ;  /* 0x0000003004021c10 */ /* 0x000fea000fffe0ff */
[----:B------:R-:W-:Y:S01]  /*71f0*/  @P1 IMAD.IADD R2, R81, 0x1, R2 ;  /* 0x0000000151021824 */ /* 0x000fe200078e0202 */
[----:B------:R-:W-:Y:S06]  /*7200*/  @P0 BRA `(.L_x_132) ;  /* 0x00000000000c0947 */ /* 0x000fec0003800000 */
[----:B--2---:R-:W-:Y:S04]  /*7210*/  SHF.L.U32 R0, R71, 0x1f, RZ ;  /* 0x0000001f47007819 */ /* 0x004fe800000006ff */
[----:B------:R-:W2:Y:S02]  /*7220*/  SYNCS.PHASECHK.TRANS64.TRYWAIT P0, [R3+URZ+0xd0], R0 ;  /* 0x0000d000030075a7 */ /* 0x000ea400080011ff */
[----:B--2---:R-:W-:Y:S05]  /*7230*/  @!P0 BRA `(.L_x_133) ;  /* 0x0000002800e48947 */ /* 0x004fea0003800000 */
.L_x_132:
[----:B------:R-:W-:Y:S05]  /*7240*/  BSYNC B0 ;  /* 0x0000000000007941 */ /* 0x000fea0003800000 */
.L_x_131:
[----:B------:R-:W-:Y:S02]  /*7250*/  ISETP.NE.AND P0, PT, R80, RZ, PT ;  /* 0x000000ff5000720c */ /* 0x000fe40003f05270 */
[----:B------:R-:W-:Y:S11]  /*7260*/  IADD3 R38, PT, PT, R38, 0x1, RZ ;  /* 0x0000000126267810 */ /* 0x000ff60007ffe0ff */
[----:B------:R3:W4:Y:S04]  /*7270*/  @P0 LDS.128 R40, [R4+UR48+0x200] ;  /* 0x0002003004280984 */ /* 0x0007280008000c00 */
[----:B------:R3:W1:Y:S02]  /*7280*/  @P0 LDS.128 R48, [R2+0x200] ;  /* 0x0002000002300984 */ /* 0x0006640000000c00 */
.L_x_130:
[----:B------:R-:W-:Y:S05]  /*7290*/  BSYNC B1 ;  /* 0x0000000000017941 */ /* 0x000fea0003800000 */
.L_x_129:
[----:B--2---:R-:W-:Y:S05]  /*72a0*/  VIADD R3, R34, 0x10 ;  /* 0x0000001022037836 */ /* 0x004fea0000000000 */
[----:B------:R-:W-:Y:S04]  /*72b0*/  SHF.R.U32.HI R3, RZ, 0x15, R3 ;  /* 0x00000015ff037819 */ /* 0x000fe80000011603 */
[----:B------:R-:W-:Y:S11]  /*72c0*/  LOP3.LUT P0, RZ, R3, 0x3, R66, 0x48, !PT ;  /* 0x0000000303ff7812 */ /* 0x000ff60007804842 */
[----:B------:R-:W-:Y:S02]  /*72d0*/  @!UPT UIADD3 URZ, UPT, UPT, URZ, URZ, URZ ;  /* 0x000000fffffff290 */ /* 0x000fe4000fffe0ff */
[----:B------:R-:W-:Y:S05]  /*72e0*/  @!P0 BRA `(.L_x_134) ;  /* 0x0000000000408947 */ /* 0x000fea0003800000 */
[----:B------:R-:W2:Y:S01]  /*72f0*/  LDCU.64 UR8, c[0x4][0x70] ;  /* 0x01000e00ff0877ac */ /* 0x000ea20008000a00 */
[----:B------:R-:W-:Y:S01]  /*7300*/  MOV R3, 0x0 ;  /* 0x0000000000037802 */ /* 0x000fe20000000f00 */
[----:B------:R-:W-:Y:S02]  /*7310*/  HFMA2 R12, -RZ, RZ, 0, 5.9604644775390625e-08 ;  /* 0x00000001ff0c7431 */ /* 0x000fe400000001ff */
[----:B------:R-:W-:Y:S02]  /*7320*/  IMAD.MOV.U32 R8, RZ, RZ, 0x192 ;  /* 0x00000192ff087424 */ /* 0x000fe400078e00ff */
[----:B------:R-:W-:Y:S01]  /*7330*/  IMAD.MOV.U32 R13, RZ, RZ, RZ ;  /* 0x000000ffff0d7224 */ /* 0x000fe200078e00ff */
[----:B------:R-:W5:Y:S01]  /*7340*/  LDCU.64 UR6, c[0x4][0x78] ;  /* 0x01000f00ff0677ac */ /* 0x000f620008000a00 */
[----:B---3--:R-:W3:Y:S01]  /*7350*/  LDC.64 R2, c[0x4][R3] ;  /* 0x0100000003027b82 */ /* 0x008ee20000000a00 */
[----:B------:R-:W4:Y:S01]  /*7360*/  LDCU.64 UR4, c[0x4][0x10] ;  /* 0x01000200ff0477ac */ /* 0x000f220008000a00 */
[----:B--2---:R-:W-:Y:S01]  /*7370*/  MOV R5, UR9 ;  /* 0x0000000900057c02 */ /* 0x004fe20008000f00 */
[----:B------:R-:W-:Y:S01]  /*7380*/  IMAD.U32 R4, RZ, RZ, UR8 ;  /* 0x00000008ff047e24 */ /* 0x000fe2000f8e00ff */
[----:B-----5:R-:W-:Y:S01]  /*7390*/  MOV R7, UR7 ;  /* 0x0000000700077c02 */ /* 0x020fe20008000f00 */
[----:B------:R-:W-:Y:S01]  /*73a0*/  IMAD.U32 R6, RZ, RZ, UR6 ;  /* 0x00000006ff067e24 */ /* 0x000fe2000f8e00ff */
[----:B----4-:R-:W-:Y:S01]  /*73b0*/  MOV R11, UR5 ;  /* 0x00000005000b7c02 */ /* 0x010fe20008000f00 */
[----:B------:R-:W-:Y:S02]  /*73c0*/  IMAD.U32 R10, RZ, RZ, UR4 ;  /* 0x00000004ff0a7e24 */ /* 0x000fe4000f8e00ff */
[----:B------:R-:W-:Y:S07]  /*73d0*/  LEPC R20, `(.L_x_134) ;  /* 0x000000001014794e */ /* 0x000fee0000000000 */
[----:B-1-3--:R-:W-:Y:S05]  /*73e0*/  CALL.ABS.NOINC R2 ;  /* 0x0000000002007343 */ /* 0x00afea0003c00000 */
.L_x_134:
[----:B----4-:R-:W-:Y:S01]  /*73f0*/  SHF.L.U32 R20, R40, 0x10, RZ ;  /* 0x0000001028147819 */ /* 0x010fe200000006ff */
[----:B------:R-:W-:Y:S05]  /*7400*/  WARPSYNC.ALL ;  /* 0x0000000000007948 */ /* 0x000fea0003800000 */
[----:B------:R-:W-:Y:S01]  /*7410*/  R2UR UR4, R34 ;  /* 0x00000000220472ca */ /* 0x000fe200000e0000 */
[----:B------:R-:W-:Y:S01]  /*7420*/  BSSY.RECONVERGENT B0, `(.L_x_135) ;  /* 0x000005a000007945 */ /* 0x000fe20003800200 */
[----:B------:R-:W-:Y:S02]  /*7430*/  LOP3.LUT R21, R40, 0xffff0000, RZ, 0xc0, !PT ;  /* 0xffff000028157812 */ /* 0x000fe400078ec0ff */
[----:B------:R-:W-:Y:S02]  /*7440*/  LOP3.LUT R36, R41, 0xffff0000, RZ, 0xc0, !PT ;  /* 0xffff000029247812 */ /* 0x000fe400078ec0ff */
[----:B-1----:R-:W-:Y:S02]  /*7450*/  SHF.L.U32 R37, R48, 0x10, RZ ;  /* 0x0000001030257819 */ /* 0x002fe400000006ff */
[----:B------:R-:W-:Y:S02]  /*7460*/  ISETP.NE.AND P6, PT, R78, RZ, PT ;  /* 0x000000ff4e00720c */ /* 0x000fe40003fc5270 */
[----:B------:R-:W-:Y:S02]  /*7470*/  ISETP.NE.AND P0, PT, R72, RZ, PT ;  /* 0x000000ff4800720c */ /* 0x000fe40003f05270 */
[----:B------:R-:W-:Y:S01]  /*7480*/  MOV R82, UR51 ;  /* 0x0000003300527c02 */ /* 0x000fe20008000f00 */
[----:B---3--:R-:W1:Y:S01]  /*7490*/  LDTM.x16 R4, tmem[UR4+0x10] ;  /* 0x00001004000479ee */ /* 0x008e620008240000 */
[----:B------:R-:W-:Y:S07]  /*74a0*/  MOV R83, UR37 ;  /* 0x0000002500537c02 */ /* 0x000fee0008000f00 */
[----:B------:R-:W-:Y:S02]  /*74b0*/  @P6 LEA R82, R82, UR48, 0x3 ;  /* 0x0000003052526c11 */ /* 0x000fe4000f8e18ff */
[----:B------:R-:W-:Y:S02]  /*74c0*/  @P6 SHF.L.U32 R88, R71, 0x1f, RZ ;  /* 0x0000001f47586819 */ /* 0x000fe400000006ff */
[----:B------:R-:W-:Y:S04]  /*74d0*/  @P6 IADD3 R82, PT, PT, R82, 0xf0, RZ ;  /* 0x000000f052526810 */ /* 0x000fe80007ffe0ff */
[----:B------:R-:W-:Y:S02]  /*74e0*/  @P6 PRMT R82, R83, 0x654, R82 ;  /* 0x0000065453526816 */ /* 0x000fe40000000052 */
[----:B------:R-:W-:Y:S01]  /*74f0*/  LEA R83, R38, UR48, 0x3 ;  /* 0x0000003026537c11 */ /* 0x000fe2000f8e18ff */
[C---:B-1----:R-:W-:Y:S01]  /*7500*/  FMUL R0, R32.reuse, R4 ;  /* 0x0000000420007220 */ /* 0x042fe20000400000 */
[C---:B------:R-:W-:Y:S01]  /*7510*/  FMUL R2, R32.reuse, R5 ;  /* 0x0000000520027220 */ /* 0x040fe20000400000 */
[C---:B------:R-:W-:Y:S01]  /*7520*/  FMUL R3, R32.reuse, R6 ;  /* 0x0000000620037220 */ /* 0x040fe20000400000 */
[C---:B------:R-:W-:Y:S01]  /*7530*/  FMUL R7, R32.reuse, R7 ;  /* 0x0000000720077220 */ /* 0x040fe20000400000 */
[----:B------:R-:W-:Y:S01]  /*7540*/  FFMA R0, R35, R20, R0 ;  /* 0x0000001423007223 */ /* 0x000fe20000000000 */
[----:B------:R-:W-:Y:S01]  /*7550*/  SHF.L.U32 R20, R41, 0x10, RZ ;  /* 0x0000001029147819 */ /* 0x000fe200000006ff */
[----:B------:R-:W-:Y:S01]  /*7560*/  FFMA R2, R35, R21, R2 ;  /* 0x0000001523027223 */ /* 0x000fe20000000002 */
[----:B------:R-:W-:Y:S01]  /*7570*/  SHF.L.U32 R21, R43, 0x10, RZ ;  /* 0x000000102b157819 */ /* 0x000fe200000006ff */
[C---:B------:R-:W-:Y:S01]  /*7580*/  FMUL R4, R32.reuse, R8 ;  /* 0x0000000820047220 */ /* 0x040fe20000400000 */
[----:B------:R-:W-:Y:S01]  /*7590*/  FMUL R5, R32, R9 ;  /* 0x0000000920057220 */ /* 0x000fe20000400000 */
[C---:B------:R-:W-:Y:S01]  /*75a0*/  FFMA R3, R35.reuse, R20, R3 ;  /* 0x0000001423037223 */ /* 0x040fe20000000003 */
[----:B------:R-:W-:Y:S01]  /*75b0*/  SHF.L.U32 R20, R42, 0x10, RZ ;  /* 0x000000102a147819 */ /* 0x000fe200000006ff */
[----:B------:R-:W-:Y:S01]  /*75c0*/  FFMA R7, R35, R36, R7 ;  /* 0x0000002423077223 */ /* 0x000fe20000000007 */
[----:B------:R-:W-:Y:S01]  /*75d0*/  LOP3.LUT R36, R43, 0xffff0000, RZ, 0xc0, !PT ;  /* 0xffff00002b247812 */ /* 0x000fe200078ec0ff */
[----:B------:R-:W-:Y:S01]  /*75e0*/  FMUL R6, R32, R10 ;  /* 0x0000000a20067220 */ /* 0x000fe20000400000 */
[----:B------:R-:W-:Y:S01]  /*75f0*/  F2FP.BF16.F32.PACK_AB R44, R2, R0 ;  /* 0x00000000022c723e */ /* 0x000fe200000010ff */
[C---:B------:R-:W-:Y:S01]  /*7600*/  FFMA R4, R35.reuse, R20, R4 ;  /* 0x0000001423047223 */ /* 0x040fe20000000004 */
[----:B------:R-:W-:Y:S01]  /*7610*/  LOP3.LUT R20, R42, 0xffff0000, RZ, 0xc0, !PT ;  /* 0xffff00002a147812 */ /* 0x000fe200078ec0ff */
[C---:B------:R-:W-:Y:S01]  /*7620*/  FMUL R11, R32.reuse, R11 ;  /* 0x0000000b200b7220 */ /* 0x040fe20000400000 */
[C---:B------:R-:W-:Y:S01]  /*7630*/  FMUL R8, R32.reuse, R12 ;  /* 0x0000000c20087220 */ /* 0x040fe20000400000 */
[C---:B------:R-:W-:Y:S01]  /*7640*/  FMUL R9, R32.reuse, R13 ;  /* 0x0000000d20097220 */ /* 0x040fe20000400000 */
[----:B------:R-:W-:Y:S01]  /*7650*/  FMUL R10, R32, R14 ;  /* 0x0000000e200a7220 */ /* 0x000fe20000400000 */
[C---:B------:R-:W-:Y:S01]  /*7660*/  FFMA R5, R35.reuse, R20, R5 ;  /* 0x0000001423057223 */ /* 0x040fe20000000005 */
[----:B------:R-:W-:Y:S01]  /*7670*/  LOP3.LUT R20, R48, 0xffff0000, RZ, 0xc0, !PT ;  /* 0xffff000030147812 */ /* 0x000fe200078ec0ff */
[C---:B------:R-:W-:Y:S01]  /*7680*/  FFMA R6, R35.reuse, R21, R6 ;  /* 0x0000001523067223 */ /* 0x040fe20000000006 */
[C---:B------:R-:W-:Y:S01]  /*7690*/  FFMA R11, R35.reuse, R36, R11 ;  /* 0x00000024230b7223 */ /* 0x040fe2000000000b */
[----:B------:R-:W-:Y:S01]  /*76a0*/  FFMA R8, R35, R37, R8 ;  /* 0x0000002523087223 */ /* 0x000fe20000000008 */
[----:B------:R-:W-:Y:S01]  /*76b0*/  SHF.L.U32 R21, R49, 0x10, RZ ;  /* 0x0000001031157819 */ /* 0x000fe200000006ff */
[----:B------:R-:W-:Y:S01]  /*76c0*/  FFMA R9, R35, R20, R9 ;  /* 0x0000001423097223 */ /* 0x000fe20000000009 */
[----:B------:R-:W-:Y:S01]  /*76d0*/  LOP3.LUT R20, R49, 0xffff0000, RZ, 0xc0, !PT ;  /* 0xffff000031147812 */ /* 0x000fe200078ec0ff */
[C---:B------:R-:W-:Y:S01]  /*76e0*/  FMUL R15, R32.reuse, R15 ;  /* 0x0000000f200f7220 */ /* 0x040fe20000400000 */
[----:B------:R-:W-:Y:S01]  /*76f0*/  FMUL R12, R32, R16 ;  /* 0x00000010200c7220 */ /* 0x000fe20000400000 */
[C---:B------:R-:W-:Y:S01]  /*7700*/  FFMA R10, R35.reuse, R21, R10 ;  /* 0x00000015230a7223 */ /* 0x040fe2000000000a */
[C---:B------:R-:W-:Y:S01]  /*7710*/  SHF.L.U32 R21, R50.reuse, 0x10, RZ ;  /* 0x0000001032157819 */ /* 0x040fe200000006ff */
[----:B------:R-:W-:Y:S01]  /*7720*/  FFMA R15, R35, R20, R15 ;  /* 0x00000014230f7223 */ /* 0x000fe2000000000f */
[----:B------:R-:W-:Y:S01]  /*7730*/  LOP3.LUT R20, R50, 0xffff0000, RZ, 0xc0, !PT ;  /* 0xffff000032147812 */ /* 0x000fe200078ec0ff */
        /* <DEDUP_REMOVED lines=8> */
[----:B------:R-:W-:Y:S01]  /*77c0*/  FFMA R13, R35, R20, R13 ;  /* 0x00000014230d7223 */ /* 0x000fe2000000000d */
[----:B------:R-:W-:Y:S01]  /*77d0*/  F2FP.BF16.F32.PACK_AB R47, R11, R6 ;  /* 0x000000060b2f723e */ /* 0x000fe200000010ff */
[C---:B------:R-:W-:Y:S01]  /*77e0*/  FFMA R14, R35.reuse, R37, R14 ;  /* 0x00000025230e7223 */ /* 0x040fe2000000000e */
[----:B------:R-:W-:Y:S01]  /*77f0*/  FFMA R19, R35, R36, R19 ;  /* 0x0000002423137223 */ /* 0x000fe20000000013 */
[----:B------:R-:W-:Y:S02]  /*7800*/  F2FP.BF16.F32.PACK_AB R84, R9, R8 ;  /* 0x000000080954723e */ /* 0x000fe400000010ff */
        /* <DEDUP_REMOVED lines=13> */
[----:B------:R-:W-:Y:S02]  /*78e0*/  UIADD3 UR12, UP0, UPT, UR52, 0x680, URZ ;  /* 0x00000680340c7890 */ /* 0x000fe4000ff1e0ff */
[----:B------:R-:W-:Y:S02]  /*78f0*/  UIADD3 UR9, UPT, UPT, UR41, 0x10, URZ ;  /* 0x0000001029097890 */ /* 0x000fe4000fffe0ff */
[----:B------:R-:W-:Y:S02]  /*7900*/  UIADD3 UR8, UPT, UPT, UR48, 0x1200, URZ ;  /* 0x0000120030087890 */ /* 0x000fe4000fffe0ff */
[----:B------:R-:W-:Y:S01]  /*7910*/  UIADD3.X UR13, UPT, UPT, URZ, UR53, URZ, UP0, !UPT ;  /* 0x00000035ff0d7290 */ /* 0x000fe200087fe4ff */
[----:B------:R-:W-:Y:S01]  /*7920*/  UMOV UR10, UR42 ;  /* 0x0000002a000a7c82 */ /* 0x000fe20008000000 */
[----:B------:R-:W-:Y:S01]  /*7930*/  UMOV UR11, UR36 ;  /* 0x00000024000b7c82 */ /* 0x000fe20008000000 */
[----:B------:R-:W-:Y:S02]  /*7940*/  UIADD3 UR5, UPT, UPT, UR41, 0x50, URZ ;  /* 0x0000005029057890 */ /* 0x000fe4000fffe0ff */
[----:B------:R-:W-:Y:S01]  /*7950*/  UIADD3 UR4, UPT, UPT, UR48, 0x1a00, URZ ;  /* 0x00001a0030047890 */ /* 0x000fe2000fffe0ff */
[----:B------:R-:W-:Y:S03]  /*7960*/  UMOV UR6, UR42 ;  /* 0x0000002a00067c82 */ /* 0x000fe60008000000 */
[----:B------:R2:W-:Y:S01]  /*7970*/  UTMASTG.3D [UR8], [UR12] ;  /* 0x000000080c0073b5 */ /* 0x0005e20008010000 */
[----:B------:R-:W-:Y:S04]  /*7980*/  UMOV UR7, UR36 ;  /* 0x0000002400077c82 */ /* 0x000fe80008000000 */
[----:B------:R2:W-:Y:S01]  /*7990*/  UTMASTG.3D [UR4], [UR12] ;  /* 0x000000040c0073b5 */ /* 0x0005e20008010000 */
[----:B------:R0:W-:Y:S01]  /*79a0*/  UTMACMDFLUSH ;  /* 0x00000000000079b7 */ /* 0x0001e20000000000 */
[----:B--2---:R-:W-:Y:S04]  /*79b0*/  DEPBAR.LE SB0, 0x1 ;  /* 0x000080400000791a */ /* 0x004fe80000000000 */
.L_x_136:
[----:B------:R-:W-:Y:S05]  /*79c0*/  BSYNC.RECONVERGENT B0 ;  /* 0x0000000000007941 */ /* 0x000fea0003800200 */
.L_x_135:
[----:B------:R-:W-:Y:S01]  /*79d0*/  BAR.SYNC.DEFER_BLOCKING 0x1, 0x80 ;  /* 0x0042000000007b1d */ /* 0x000fe20000010000 */
[----:B------:R-:W-:Y:S04]  /*79e0*/  UIADD3 UR40, UPT, UPT, UR51, 0x1, URZ ;  /* 0x0000000133287890 */ /* 0x000fe8000fffe0ff */
[----:B------:R-:W-:Y:S04]  /*79f0*/  UISETP.NE.AND UP0, UPT, UR40, 0x4, UPT ;  /* 0x000000042800788c */ /* 0x000fe8000bf05270 */
[----:B------:R-:W-:Y:S01]  /*7a00*/  USEL UR40, UR40, URZ, UP0 ;  /* 0x000000ff28287287 */ /* 0x000fe20008000000 */
[----:B------:R2:W-:Y:S01]  /*7a10*/  @P6 SYNCS.ARRIVE.TRANS64.RED.A1T0 RZ, [R82+URZ], RZ ;  /* 0x000000ff52ff69a7 */ /* 0x0005e200081004ff */
[----:B------:R-:W-:Y:S01]  /*7a20*/  BSSY B1, `(.L_x_137) ;  /* 0x0000013000017945 */ /* 0x000fe20003800000 */
[----:B------:R-:W3:Y:S02]  /*7a30*/  @P6 SYNCS.PHASECHK.TRANS64.TRYWAIT P0, [R83+URZ+0xd0], R88 ;  /* 0x0000d058530065a7 */ /* 0x000ee400080011ff */
[----:B---3--:R-:W-:Y:S01]  /*7a40*/  @P6 SEL R39, RZ, 0x1, !P0 ;  /* 0x00000001ff276807 */ /* 0x008fe20004000000 */
[----:B--2---:R-:W-:Y:S06]  /*7a50*/  @!P6 BRA `(.L_x_138) ;  /* 0x00000000003ce947 */ /* 0x004fec0003800000 */
[----:B------:R-:W-:Y:S01]  /*7a60*/  ISETP.NE.AND P1, PT, R80, RZ, PT ;  /* 0x000000ff5000720c */ /* 0x000fe20003f25270 */
[----:B------:R-:W-:Y:S01]  /*7a70*/  BSSY B0, `(.L_x_139) ;  /* 0x0000009000007945 */ /* 0x000fe20003800000 */
[----:B------:R-:W-:Y:S11]  /*7a80*/  ISETP.NE.AND P0, PT, R39, RZ, PT ;  /* 0x000000ff2700720c */ /* 0x000ff60003f05270 */
[----:B------:R-:W-:Y:S05]  /*7a90*/  @P1 IMAD R2, R38, 0x1000, R77 ;  /* 0x0000100026021824 */ /* 0x000fea00078e024d */
[----:B------:R-:W-:Y:S05]  /*7aa0*/  @P1 IADD3 R0, PT, PT, R2, UR48, RZ ;  /* 0x0000003002001c10 */ /* 0x000fea000fffe0ff */
[----:B------:R-:W-:Y:S01]  /*7ab0*/  @P1 IMAD.IADD R0, R81, 0x1, R0 ;  /* 0x0000000151001824 */ /* 0x000fe200078e0200 */
[----:B------:R-:W-:Y:S06]  /*7ac0*/  @P0 BRA `(.L_x_140) ;  /* 0x00000000000c0947 */ /* 0x000fec0003800000 */
[----:B------:R-:W-:Y:S04]  /*7ad0*/  SHF.L.U32 R4, R71, 0x1f, RZ ;  /* 0x0000001f47047819 */ /* 0x000fe800000006ff */
[----:B------:R-:W2:Y:S02]  /*7ae0*/  SYNCS.PHASECHK.TRANS64.TRYWAIT P0, [R83+URZ+0xd0], R4 ;  /* 0x0000d004530075a7 */ /* 0x000ea400080011ff */
[----:B--2---:R-:W-:Y:S05]  /*7af0*/  @!P0 BRA `(.L_x_141) ;  /* 0x0000002000c88947 */ /* 0x004fea0003800000 */
.L_x_140:
[----:B------:R-:W-:Y:S05]  /*7b00*/  BSYNC B0 ;  /* 0x0000000000007941 */ /* 0x000fea0003800000 */
.L_x_139:
[----:B------:R-:W-:Y:S02]  /*7b10*/  ISETP.NE.AND P0, PT, R80, RZ, PT ;  /* 0x000000ff5000720c */ /* 0x000fe40003f05270 */
[----:B------:R-:W-:Y:S11]  /*7b20*/  IADD3 R38, PT, PT, R38, 0x1, RZ ;  /* 0x0000000126267810 */ /* 0x000ff60007ffe0ff */
[----:B------:R3:W4:Y:S04]  /*7b30*/  @P0 LDS.128 R40, [R2+UR48+0x200] ;  /* 0x0002003002280984 */ /* 0x0007280008000c00 */
[----:B------:R3:W1:Y:S02]  /*7b40*/  @P0 LDS.128 R48, [R0+0x200] ;  /* 0x0002000000300984 */ /* 0x0006640000000c00 */
.L_x_138:
[----:B------:R-:W-:Y:S05]  /*7b50*/  BSYNC B1 ;  /* 0x0000000000017941 */ /* 0x000fea0003800000 */
.L_x_137:
[----:B------:R-:W-:Y:S05]  /*7b60*/  VIADD R3, R34, 0x20 ;  /* 0x0000002022037836 */ /* 0x000fea0000000000 */
[----:B------:R-:W-:Y:S04]  /*7b70*/  SHF.R.U32.HI R3, RZ, 0x15, R3 ;  /* 0x00000015ff037819 */ /* 0x000fe80000011603 */
[----:B------:R-:W-:Y:S11]  /*7b80*/  LOP3.LUT P0, RZ, R3, 0x3, R66, 0x48, !PT ;  /* 0x0000000303ff7812 */ /* 0x000ff60007804842 */
[----:B------:R-:W-:Y:S02]  /*7b90*/  @!UPT UIADD3 URZ, UPT, UPT, URZ, URZ, URZ ;  /* 0x000000fffffff290 */ /* 0x000fe4000fffe0ff */
[----:B------:R-:W-:Y:S05]  /*7ba0*/  @!P0 BRA `(.L_x_142) ;  /* 0x0000000000408947 */ /* 0x000fea0003800000 */
[----:B------:R-:W5:Y:S01]  /*7bb0*/  LDCU.64 UR8, c[0x4][0x70] ;  /* 0x01000e00ff0877ac */ /* 0x000f620008000a00 */
[----:B------:R-:W-:Y:S01]  /*7bc0*/  MOV R3, 0x0 ;  /* 0x0000000000037802 */ /* 0x000fe20000000f00 */
[----:B------:R-:W-:Y:S02]  /*7bd0*/  HFMA2 R12, -RZ, RZ, 0, 5.9604644775390625e-08 ;  /* 0x00000001ff0c7431 */ /* 0x000fe400000001ff */
[----:B------:R-:W-:Y:S02]  /*7be0*/  IMAD.MOV.U32 R8, RZ, RZ, 0x192 ;  /* 0x00000192ff087424 */ /* 0x000fe400078e00ff */
[----:B------:R-:W-:Y:S01]  /*7bf0*/  IMAD.MOV.U32 R13, RZ, RZ, RZ ;  /* 0x000000ffff0d7224 */ /* 0x000fe200078e00ff */
[----:B------:R-:W4:Y:S01]  /*7c00*/  LDCU.64 UR6, c[0x4][0x78] ;  /* 0x01000f00ff0677ac */ /* 0x000f220008000a00 */
[----:B---3--:R-:W3:Y:S01]  /*7c10*/  LDC.64 R2, c[0x4][R3] ;  /* 0x0100000003027b82 */ /* 0x008ee20000000a00 */
[----:B------:R-:W1:Y:S01]  /*7c20*/  LDCU.64 UR4, c[0x4][0x10] ;  /* 0x01000200ff0477ac */ /* 0x000e620008000a00 */
[----:B-----5:R-:W-:Y:S01]  /*7c30*/  MOV R5, UR9 ;  /* 0x0000000900057c02 */ /* 0x020fe20008000f00 */
[----:B--2---:R-:W-:Y:S01]  /*7c40*/  IMAD.U32 R4, RZ, RZ, UR8 ;  /* 0x00000008ff047e24 */ /* 0x004fe2000f8e00ff */
[----:B----4-:R-:W-:Y:S01]  /*7c50*/  MOV R7, UR7 ;  /* 0x0000000700077c02 */ /* 0x010fe20008000f00 */
[----:B------:R-:W-:Y:S01]  /*7c60*/  IMAD.U32 R6, RZ, RZ, UR6 ;  /* 0x00000006ff067e24 */ /* 0x000fe2000f8e00ff */
[----:B-1----:R-:W-:Y:S01]  /*7c70*/  MOV R11, UR5 ;  /* 0x00000005000b7c02 */ /* 0x002fe20008000f00 */
[----:B------:R-:W-:Y:S02]  /*7c80*/  IMAD.U32 R10, RZ, RZ, UR4 ;  /* 0x00000004ff0a7e24 */ /* 0x000fe4000f8e00ff */
[----:B------:R-:W-:Y:S07]  /*7c90*/  LEPC R20, `(.L_x_142) ;  /* 0x000000001014794e */ /* 0x000fee0000000000 */
[----:B---3--:R-:W-:Y:S05]  /*7ca0*/  CALL.ABS.NOINC R2 ;  /* 0x0000000002007343 */ /* 0x008fea0003c00000 */
.L_x_142:
        /* <DEDUP_REMOVED lines=10> */
[----:B--2---:R-:W3:Y:S01]  /*7d50*/  LDTM.x16 R4, tmem[UR4+0x20] ;  /* 0x00002004000479ee */ /* 0x004ee20008240000 */
[----:B------:R-:W-:Y:S02]  /*7d60*/  MOV R83, UR37 ;  /* 0x0000002500537c02 */ /* 0x000fe40008000f00 */
[----:B------:R-:W-:Y:S05]  /*7d70*/  LEA R88, R38, UR48, 0x3 ;  /* 0x0000003026587c11 */ /* 0x000fea000f8e18ff */
[----:B------:R-:W-:Y:S04]  /*7d80*/  @P6 LEA R82, R82, UR48, 0x3 ;  /* 0x0000003052526c11 */ /* 0x000fe8000f8e18ff */
[----:B------:R-:W-:Y:S04]  /*7d90*/  @P6 IADD3 R82, PT, PT, R82, 0xf0, RZ ;  /* 0x000000f052526810 */ /* 0x000fe80007ffe0ff */
[----:B------:R-:W-:Y:S02]  /*7da0*/  @P6 PRMT R82, R83, 0x654, R82 ;  /* 0x0000065453526816 */ /* 0x000fe40000000052 */
[----:B------:R-:W-:Y:S01]  /*7db0*/  @P6 SHF.L.U32 R83, R71, 0x1f, RZ ;  /* 0x0000001f47536819 */ /* 0x000fe200000006ff */
[C---:B---3--:R-:W-:Y:S01]  /*7dc0*/  FMUL R0, R32.reuse, R4 ;  /* 0x0000000420007220 */ /* 0x048fe20000400000 */
        /* <DEDUP_REMOVED lines=75> */
.L_x_144:
[----:B------:R-:W-:Y:S05]  /*8280*/  BSYNC.RECONVERGENT B0 ;  /* 0x0000000000007941 */ /* 0x000fea0003800200 */
.L_x_143:
        /* <DEDUP_REMOVED lines=19> */
.L_x_148:
[----:B------:R-:W-:Y:S05]  /*83c0*/  BSYNC B0 ;  /* 0x0000000000007941 */ /* 0x000fea0003800000 */
.L_x_147:
[----:B------:R-:W-:Y:S11]  /*83d0*/  ISETP.NE.AND P0, PT, R80, RZ, PT ;  /* 0x000000ff5000720c */ /* 0x000ff60003f05270 */
[----:B------:R-:W-:Y:S02]  /*83e0*/  @!UPT UIADD3 URZ, UPT, UPT, URZ, URZ, URZ ;  /* 0x000000fffffff290 */ /* 0x000fe4000fffe0ff */
[----:B------:R3:W4:Y:S04]  /*83f0*/  @P0 LDS.128 R40, [R38+UR48+0x200] ;  /* 0x0002003026280984 */ /* 0x0007280008000c00 */
[----:B------:R3:W1:Y:S02]  /*8400*/  @P0 LDS.128 R48, [R81+0x200] ;  /* 0x0002000051300984 */ /* 0x0006640000000c00 */
.L_x_146:
[----:B------:R-:W-:Y:S05]  /*8410*/  BSYNC B1 ;  /* 0x0000000000017941 */ /* 0x000fea0003800000 */
.L_x_145:
        /* <DEDUP_REMOVED lines=11> */
[----:B------:R-:W1:Y:S01]  /*84d0*/  LDC.64 R2, c[0x4][R3] ;  /* 0x0100000003027b82 */ /* 0x000e620000000a00 */
[----:B------:R-:W3:Y:S01]  /*84e0*/  LDCU.64 UR4, c[0x4][0x10] ;  /* 0x01000200ff0477ac */ /* 0x000ee20008000a00 */
[----:B--2---:R-:W-:Y:S01]  /*84f0*/  MOV R5, UR9 ;  /* 0x0000000900057c02 */ /* 0x004fe20008000f00 */
[----:B------:R-:W-:Y:S01]  /*8500*/  IMAD.U32 R4, RZ, RZ, UR8 ;  /* 0x00000008ff047e24 */ /* 0x000fe2000f8e00ff */
[----:B-----5:R-:W-:Y:S01]  /*8510*/  MOV R7, UR7 ;  /* 0x0000000700077c02 */ /* 0x020fe20008000f00 */
[----:B------:R-:W-:Y:S01]  /*8520*/  IMAD.U32 R6, RZ, RZ, UR6 ;  /* 0x00000006ff067e24 */ /* 0x000fe2000f8e00ff */
[----:B---3--:R-:W-:Y:S01]  /*8530*/  MOV R11, UR5 ;  /* 0x00000005000b7c02 */ /* 0x008fe20008000f00 */
[----:B------:R-:W-:Y:S02]  /*8540*/  IMAD.U32 R10, RZ, RZ, UR4 ;  /* 0x00000004ff0a7e24 */ /* 0x000fe4000f8e00ff */
[----:B------:R-:W-:Y:S07]  /*8550*/  LEPC R20, `(.L_x_150) ;  /* 0x000000001014794e */ /* 0x000fee0000000000 */
[----:B-1--4-:R-:W-:Y:S05]  /*8560*/  CALL.ABS.NOINC R2 ;  /* 0x0000000002007343 */ /* 0x012fea0003c00000 */
.L_x_150:
[----:B------:R-:W-:Y:S01]  /*8570*/  ISETP.NE.AND P0, PT, R72, RZ, PT ;  /* 0x000000ff4800720c */ /* 0x000fe20003f05270 */
[----:B------:R-:W-:Y:S05]  /*8580*/  WARPSYNC.ALL ;  /* 0x0000000000007948 */ /* 0x000fea0003800000 */
[----:B------:R-:W-:Y:S01]  /*8590*/  R2UR UR4, R34 ;  /* 0x00000000220472ca */ /* 0x000fe200000e0000 */
[----:B------:R-:W-:Y:S01]  /*85a0*/  BSSY.RECONVERGENT B0, `(.L_x_151) ;  /* 0x0000056000007945 */ /* 0x000fe20003800200 */
[C---:B----4-:R-:W-:Y:S02]  /*85b0*/  SHF.L.U32 R20, R40.reuse, 0x10, RZ ;  /* 0x0000001028147819 */ /* 0x050fe400000006ff */
[----:B------:R-:W-:Y:S02]  /*85c0*/  LOP3.LUT R36, R40, 0xffff0000, RZ, 0xc0, !PT ;  /* 0xffff000028247812 */ /* 0x000fe400078ec0ff */
[C---:B------:R-:W-:Y:S02]  /*85d0*/  SHF.L.U32 R21, R41.reuse, 0x10, RZ ;  /* 0x0000001029157819 */ /* 0x040fe400000006ff */
[----:B---3--:R-:W-:Y:S02]  /*85e0*/  LOP3.LUT R38, R41, 0xffff0000, RZ, 0xc0, !PT ;  /* 0xffff000029267812 */ /* 0x008fe400078ec0ff */
[C---:B------:R-:W-:Y:S02]  /*85f0*/  SHF.L.U32 R37, R42.reuse, 0x10, RZ ;  /* 0x000000102a257819 */ /* 0x040fe400000006ff */
[----:B------:R-:W-:Y:S01]  /*8600*/  LOP3.LUT R40, R42, 0xffff0000, RZ, 0xc0, !PT ;  /* 0xffff00002a287812 */ /* 0x000fe200078ec0ff */
[----:B------:R-:W2:Y:S01]  /*8610*/  LDTM.x16 R4, tmem[UR4+0x30] ;  /* 0x00003004000479ee */ /* 0x000ea20008240000 */
[C---:B------:R-:W-:Y:S01]  /*8620*/  SHF.L.U32 R39, R43.reuse, 0x10, RZ ;  /* 0x000000102b277819 */ /* 0x040fe200000006ff */
[----:B------:R-:W-:Y:S01]  /*8630*/  NOP ;  /* 0x0000000000007918 */ /* 0x000fe20000000000 */
[----:B------:R-:W-:Y:S02]  /*8640*/  LOP3.LUT R42, R43, 0xffff0000, RZ, 0xc0, !PT ;  /* 0xffff00002b2a7812 */ /* 0x000fe400078ec0ff */
[C---:B-1----:R-:W-:Y:S02]  /*8650*/  SHF.L.U32 R41, R48.reuse, 0x10, RZ ;  /* 0x0000001030297819 */ /* 0x042fe400000006ff */
[----:B------:R-:W-:Y:S02]  /*8660*/  LOP3.LUT R43, R48, 0xffff0000, RZ, 0xc0, !PT ;  /* 0xffff0000302b7812 */ /* 0x000fe400078ec0ff */
[----:B------:R-:W-:Y:S02]  /*8670*/  IADD3 R74, PT, PT, R74, 0x160, RZ ;  /* 0x000001604a4a7810 */ /* 0x000fe40007ffe0ff */
[C---:B------:R-:W-:Y:S02]  /*8680*/  SHF.L.U32 R44, R49.reuse, 0x10, RZ ;  /* 0x00000010312c7819 */ /* 0x040fe400000006ff */
[----:B------:R-:W-:Y:S02]  /*8690*/  LOP3.LUT R74, R74, 0xfefffff8, RZ, 0xc0, !PT ;  /* 0xfefffff84a4a7812 */ /* 0x000fe400078ec0ff */
[----:B------:R-:W-:Y:S02]  /*86a0*/  LOP3.LUT R46, R49, 0xffff0000, RZ, 0xc0, !PT ;  /* 0xffff0000312e7812 */ /* 0x000fe400078ec0ff */
[----:B--2---:R1:W-:Y:S01]  /*86b0*/  SYNCS.ARRIVE.TRANS64.RED.A1T0 RZ, [R74+URZ], RZ ;  /* 0x000000ff4aff79a7 */ /* 0x0043e200081004ff */
[C---:B------:R-:W-:Y:S02]  /*86c0*/  SHF.L.U32 R45, R50.reuse, 0x10, RZ ;  /* 0x00000010322d7819 */ /* 0x040fe400000006ff */
[----:B------:R-:W-:Y:S02]  /*86d0*/  LOP3.LUT R48, R50, 0xffff0000, RZ, 0xc0, !PT ;  /* 0xffff000032307812 */ /* 0x000fe400078ec0ff */
[----:B------:R-:W-:Y:S01]  /*86e0*/  SHF.L.U32 R47, R51, 0x10, RZ ;  /* 0x00000010332f7819 */ /* 0x000fe200000006ff */
[C---:B------:R-:W-:Y:S01]  /*86f0*/  FMUL R4, R32.reuse, R4 ;  /* 0x0000000420047220 */ /* 0x040fe20000400000 */
[C---:B------:R-:W-:Y:S01]  /*8700*/  FMUL R5, R32.reuse, R5 ;  /* 0x0000000520057220 */ /* 0x040fe20000400000 */
[C---:B------:R-:W-:Y:S01]  /*8710*/  FMUL R6, R32.reuse, R6 ;  /* 0x0000000620067220 */ /* 0x040fe20000400000 */
[C---:B------:R-:W-:Y:S01]  /*8720*/  FMUL R7, R32.reuse, R7 ;  /* 0x0000000720077220 */ /* 0x040fe20000400000 */
[C---:B------:R-:W-:Y:S01]  /*8730*/  FFMA R4, R35.reuse, R20, R4 ;  /* 0x0000001423047223 */ /* 0x040fe20000000004 */
        /* <DEDUP_REMOVED lines=19> */
[----:B------:R-:W-:Y:S01]  /*8870*/  FFMA R3, R35, R44, R3 ;  /* 0x0000002c23037223 */ /* 0x000fe20000000003 */
[----:B------:R-:W-:Y:S01]  /*8880*/  LOP3.LUT R50, R51, 0xffff0000, RZ, 0xc0, !PT ;  /* 0xffff000033327812 */ /* 0x000fe200078ec0ff */
[C---:B------:R-:W-:Y:S01]  /*8890*/  FMUL R14, R32.reuse, R18 ;  /* 0x00000012200e7220 */ /* 0x040fe20000400000 */
[----:B------:R-:W-:Y:S01]  /*88a0*/  FFMA R15, R35, R46, R15 ;  /* 0x0000002e230f7223 */ /* 0x000fe2000000000f */
[----:B------:R-:W-:Y:S01]  /*88b0*/  FMUL R19, R32, R19 ;  /* 0x0000001320137220 */ /* 0x000fe20000400000 */
[----:B------:R-:W-:Y:S01]  /*88c0*/  F2FP.BF16.F32.PACK_AB R80, R5, R4 ;  /* 0x000000040550723e */ /* 0x000fe200000010ff */
[----:B------:R-:W-:Y:S01]  /*88d0*/  FFMA R12, R35, R45, R12 ;  /* 0x0000002d230c7223 */ /* 0x000fe2000000000c */
[----:B------:R-:W-:Y:S01]  /*88e0*/  F2FP.BF16.F32.PACK_AB R81, R7, R6 ;  /* 0x000000060751723e */ /* 0x000fe200000010ff */
[----:B------:R-:W-:Y:S01]  /*88f0*/  FFMA R13, R35, R48, R13 ;  /* 0x00000030230d7223 */ /* 0x000fe2000000000d */
[----:B------:R-:W-:Y:S01]  /*8900*/  F2FP.BF16.F32.PACK_AB R82, R9, R8 ;  /* 0x000000080952723e */ /* 0x000fe200000010ff */
[----:B------:R-:W-:Y:S01]  /*8910*/  FFMA R14, R35, R47, R14 ;  /* 0x0000002f230e7223 */ /* 0x000fe2000000000e */
[----:B------:R-:W-:Y:S01]  /*8920*/  F2FP.BF16.F32.PACK_AB R83, R11, R10 ;  /* 0x0000000a0b53723e */ /* 0x000fe200000010ff */
[----:B------:R-:W-:Y:S01]  /*8930*/  FFMA R19, R35, R50, R19 ;  /* 0x0000003223137223 */ /* 0x000fe20000000013 */
[----:B------:R-:W-:Y:S02]  /*8940*/  F2FP.BF16.F32.PACK_AB R84, R2, R0 ;  /* 0x000000000254723e */ /* 0x000fe400000010ff */
[----:B------:R-:W-:Y:S01]  /*8950*/  F2FP.BF16.F32.PACK_AB R85, R15, R3 ;  /* 0x000000030f55723e */ /* 0x000fe200000010ff */
[----:B------:R1:W-:Y:S01]  /*8960*/  STS.128 [R77+UR48+0x3200], R80 ;  /* 0x003200504d007988 */ /* 0x0003e20008000c30 */
        /* <DEDUP_REMOVED lines=25> */
.L_x_152:
[----:B------:R-:W-:Y:S05]  /*8b00*/  BSYNC.RECONVERGENT B0 ;  /* 0x0000000000007941 */ /* 0x000fea0003800200 */
.L_x_151:
[----:B------:R-:W-:Y:S01]  /*8b10*/  BAR.SYNC.DEFER_BLOCKING 0x1, 0x80 ;  /* 0x0042000000007b1d */ /* 0x000fe20000010000 */
[----:B------:R-:W-:Y:S01]  /*8b20*/  UISETP.NE.AND UP0, UPT, UR49, -0x4, UPT ;  /* 0xfffffffc3100788c */ /* 0x000fe2000bf05270 */
[----:B------:R-:W-:Y:S08]  /*8b30*/  IADD3 R0, PT, PT, R30, 0x1, RZ ;  /* 0x000000011e007810 */ /* 0x000ff00007ffe0ff */
[----:B------:R-:W-:Y:S05]  /*8b40*/  BRA.U !UP0, `(.L_x_153) ;  /* 0x0000000108287547 */ /* 0x000fea000b800000 */
[----:B------:R-:W-:Y:S01]  /*8b50*/  ISETP.NE.AND P0, PT, R78, RZ, PT ;  /* 0x000000ff4e00720c */ /* 0x000fe20003f05270 */
[----:B------:R-:W-:Y:S01]  /*8b60*/  IMAD.U32 R3, RZ, RZ, UR51 ;  /* 0x00000033ff037e24 */ /* 0x000fe2000f8e00ff */
[----:B------:R-:W-:Y:S01]  /*8b70*/  UIADD3 UR51, UPT, UPT, UR51, 0x1, URZ ;  /* 0x0000000133337890 */ /* 0x000fe2000fffe0ff */
[----:B------:R-:W-:Y:S03]  /*8b80*/  IMAD.U32 R2, RZ, RZ, UR37 ;  /* 0x00000025ff027e24 */ /* 0x000fe6000f8e00ff */
[----:B------:R-:W-:Y:S04]  /*8b90*/  UISETP.NE.AND UP0, UPT, UR51, 0x4, UPT ;  /* 0x000000043300788c */ /* 0x000fe8000bf05270 */
[----:B------:R-:W-:Y:S03]  /*8ba0*/  USEL UR51, UR51, URZ, UP0 ;  /* 0x000000ff33337287 */ /* 0x000fe60008000000 */
[----:B------:R-:W-:Y:S05]  /*8bb0*/  @P0 LEA R3, R3, UR48, 0x3 ;  /* 0x0000003003030c11 */ /* 0x000fea000f8e18ff */
[----:B------:R-:W-:Y:S05]  /*8bc0*/  @P0 VIADD R3, R3, 0xf0 ;  /* 0x000000f003030836 */ /* 0x000fea0000000000 */
[----:B------:R-:W-:Y:S04]  /*8bd0*/  @P0 PRMT R2, R2, 0x654, R3 ;  /* 0x0000065402020816 */ /* 0x000fe80000000003 */
[----:B------:R2:W-:Y:S03]  /*8be0*/  @P0 SYNCS.ARRIVE.TRANS64.RED.A1T0 RZ, [R2+URZ], RZ ;  /* 0x000000ff02ff09a7 */ /* 0x0005e600081004ff */
.L_x_153:
[----:B------:R-:W-:Y:S01]  /*8bf0*/  ISETP.NE.AND P2, PT, R73, RZ, PT ;  /* 0x000000ff4900720c */ /* 0x000fe20003f45270 */
[----:B------:R-:W-:Y:S01]  /*8c00*/  UIADD3 UR49, UPT, UPT, UR49, 0x4, URZ ;  /* 0x0000000431317890 */ /* 0x000fe2000fffe0ff */
[----:B------:R-:W-:Y:S01]  /*8c10*/  ISETP.NE.AND P0, PT, R76, 0x2, PT ;  /* 0x000000024c00780c */ /* 0x000fe20003f05270 */
[----:B------:R-:W-:Y:S01]  /*8c20*/  IMAD.IADD R20, R29, 0x1, R58 ;  /* 0x000000011d147824 */ /* 0x000fe200078e023a */
[----:B------:R-:W-:Y:S01]  /*8c30*/  ISETP.NE.AND P1, PT, R0, 0x4, PT ;  /* 0x000000040000780c */ /* 0x000fe20003f25270 */
[----:B------:R-:W-:Y:S01]  /*8c40*/  IMAD.IADD R21, R31, 0x1, R60 ;  /* 0x000000011f157824 */ /* 0x000fe200078e023c */
[----:B--2---:R-:W-:Y:S02]  /*8c50*/  SEL R2, RZ, 0x1, P0 ;  /* 0x00000001ff027807 */ /* 0x004fe40000000000 */
[----:B------:R-:W-:Y:S02]  /*8c60*/  SEL R3, RZ, 0x1, P1 ;  /* 0x00000001ff037807 */ /* 0x000fe40000800000 */
[----:B------:R-:W-:Y:S02]  /*8c70*/  LOP3.LUT R69, R69, R2, RZ, 0x3c, !PT ;  /* 0x0000000245457212 */ /* 0x000fe400078e3cff */
[----:B------:R-:W-:Y:S02]  /*8c80*/  LOP3.LUT R70, R70, R3, RZ, 0x3c, !PT ;  /* 0x0000000346467212 */ /* 0x000fe400078e3cff */
[----:B------:R-:W-:Y:S02]  /*8c90*/  @P2 R2UR UR36, R68 ;  /* 0x00000000442422ca */ /* 0x000fe400000e0000 */
[----:B------:R-:W-:Y:S02]  /*8ca0*/  SEL R76, R76, RZ, P0 ;  /* 0x000000ff4c4c7207 */ /* 0x000fe40000000000 */
[----:B------:R-:W-:Y:S01]  /*8cb0*/  SEL R30, R0, RZ, P1 ;  /* 0x000000ff001e7207 */ /* 0x000fe20000800000 */
[----:B------:R-:W-:Y:S10]  /*8cc0*/  @P2 BRA `(.L_x_154) ;  /* 0xffffffcc00d42947 */ /* 0x000ff4000383ffff */
[----:B------:R-:W-:-:S09]  /*8cd0*/  UISETP.NE.AND UP0, UPT, UR50, URZ, UPT ;  /* 0x000000ff3200728c */ /* 0x000fd2000bf05270 */
[----:B------:R-:W-:Y:S05]  /*8ce0*/  BRA.U !UP0, `(.L_x_155) ;  /* 0x0000000108487547 */ /* 0x000fea000b800000 */
[----:B------:R-:W2:Y:S02]  /*8cf0*/  LDCU.64 UR4, c[0x0][0x890] ;  /* 0x00011200ff0477ac */ /* 0x000ea40008000a00 */
[----:B--2---:R-:W-:-:S04]  /*8d00*/  UISETP.NE.U32.AND UP0, UPT, UR4, URZ, UPT ;  /* 0x000000ff0400728c */ /* 0x004fc8000bf05070 */
[----:B------:R-:W-:-:S09]  /*8d10*/  UISETP.NE.AND.EX UP0, UPT, UR5, URZ, UPT, UP0 ;  /* 0x000000ff0500728c */ /* 0x000fd2000bf05300 */
[----:B------:R-:W-:Y:S05]  /*8d20*/  BRA.U UP0, `(.L_x_156) ;  /* 0x00000001000c7547 */ /* 0x000fea000b800000 */
[----:B------:R-:W-:-:S13]  /*8d30*/  FSETP.NEU.AND P0, PT, R35, RZ, PT ;  /* 0x000000ff2300720b */ /* 0x000fda0003f0d000 */
[----:B------:R-:W-:Y:S05]  /*8d40*/  @!P0 EXIT ;  /* 0x000000000000894d */ /* 0x000fea0003800000 */
[----:B------:R-:W-:Y:S05]  /*8d50*/  BRA `(.L_x_155) ;  /* 0x00000000002c7947 */ /* 0x000fea0003800000 */
.L_x_156:
[----:B------:R-:W-:Y:S01]  /*8d60*/  ISETP.NE.AND P0, PT, R75, RZ, PT ;  /* 0x000000ff4b00720c */ /* 0x000fe20003f05270 */
[----:B------:R-:W-:-:S12]  /*8d70*/  BSSY.RECONVERGENT B0, `(.L_x_155) ;  /* 0x0000009000007945 */ /* 0x000fd80003800200 */
[----:B------:R-:W-:Y:S05]  /*8d80*/  @P0 BRA `(.L_x_157) ;  /* 0x0000000000140947 */ /* 0x000fea0003800000 */
[----:B------:R-:W2:Y:S02]  /*8d90*/  LDCU.64 UR4, c[0x0][0x888] ;  /* 0x00011100ff0477ac */ /* 0x000ea40008000a00 */
[----:B--2---:R-:W-:-:S04]  /*8da0*/  ISETP.NE.U32.AND P0, PT, RZ, UR4, PT ;  /* 0x00000004ff007c0c */ /* 0x004fc8000bf05070 */
[----:B------:R-:W-:-:S13]  /*8db0*/  ISETP.NE.AND.EX P0, PT, RZ, UR5, PT, P0 ;  /* 0x00000005ff007c0c */ /* 0x000fda000bf05300 */
[----:B------:R-:W-:Y:S05]  /*8dc0*/  @!P0 EXIT ;  /* 0x000000000000894d */ /* 0x000fea0003800000 */
[----:B------:R-:W-:Y:S05]  /*8dd0*/  BRA `(.L_x_158) ;  /* 0x0000000000087947 */ /* 0x000fea0003800000 */
.L_x_157:
[----:B------:R-:W-:-:S13]  /*8de0*/  FSETP.NEU.AND P0, PT, R35, RZ, PT ;  /* 0x000000ff2300720b */ /* 0x000fda0003f0d000 */
[----:B------:R-:W-:Y:S05]  /*8df0*/  @!P0 EXIT ;  /* 0x000000000000894d */ /* 0x000fea0003800000 */
.L_x_158:
[----:B------:R-:W-:Y:S05]  /*8e00*/  BSYNC.RECONVERGENT B0 ;  /* 0x0000000000007941 */ /* 0x000fea0003800200 */
.L_x_155:
[----:B------:R-:W-:Y:S01]  /*8e10*/  ULEA UR4, UR51, UR48, 0x3 ;  /* 0x0000003033047291 */ /* 0x000fe2000f8e18ff */
[----:B------:R-:W-:-:S04]  /*8e20*/  DEPBAR.LE SB0, 0x0 ;  /* 0x000080000000791a */ /* 0x000fc80000000000 */
[----:B------:R-:W-:-:S04]  /*8e30*/  UIADD3 UR4, UPT, UPT, UR4, 0xf0, URZ ;  /* 0x000000f004047890 */ /* 0x000fc8000fffe0ff */
[----:B------:R-:W-:-:S09]  /*8e40*/  UPRMT UR4, UR37, 0x654, UR4 ;  /* 0x0000065425047896 */ /* 0x000fd20008000004 */
[----:B------:R-:W-:Y:S01]  /*8e50*/  SYNCS.ARRIVE.TRANS64.RED.A1T0 RZ, [UR4], RZ ;  /* 0x000000ffffff79a7 */ /* 0x000fe20008100404 */
[----:B------:R-:W-:Y:S05]  /*8e60*/  EXIT ;  /* 0x000000000000794d */ /* 0x000fea0003800000 */
.L_x_25:
[----:B--2---:R2:W4:Y:S02]  /*8e70*/  SYNCS.PHASECHK.TRANS64.TRYWAIT P0, [R3+URZ+0x190], R2 ;  /* 0x00019002030075a7 */ /* 0x00452400080011ff */
[----:B----4-:R-:W-:Y:S05]  /*8e80*/  @!P0 NANOSLEEP.SYNCS 0x989680 ;  /* 0x009896800000895d */ /* 0x010fea0003900000 */
[----:B------:R-:W4:Y:S02]  /*8e90*/  @!P0 SYNCS.PHASECHK.TRANS64 P0, [R3+URZ+0x190], R2 ;  /* 0x00019002030085a7 */ /* 0x000f2400080010ff */
[----:B----4-:R-:W-:Y:S05]  /*8ea0*/  @!P0 BRA `(.L_x_25) ;  /* 0xfffffffc00f08947 */ /* 0x010fea000383ffff */
[----:B------:R-:W-:Y:S05]  /*8eb0*/  BRA `(.L_x_159) ;  /* 0xffffff8800a87947 */ /* 0x000fea000383ffff */
.L_x_28:
[----:B-1----:R-:W-:-:S07]  /*8ec0*/  MOV R2, UR33 ;  /* 0x0000002100027c02 */ /* 0x002fce0008000f00 */
.L_x_160:
[----:B-1----:R1:W2:Y:S02]  /*8ed0*/  SYNCS.PHASECHK.TRANS64.TRYWAIT P0, [R2+URZ+0x68], R5 ;  /* 0x00006805020075a7 */ /* 0x0022a400080011ff */
[----:B--2---:R-:W-:Y:S05]  /*8ee0*/  @!P0 NANOSLEEP.SYNCS 0x989680 ;  /* 0x009896800000895d */ /* 0x004fea0003900000 */
[----:B------:R-:W2:Y:S02]  /*8ef0*/  @!P0 SYNCS.PHASECHK.TRANS64 P0, [R2+URZ+0x68], R5 ;  /* 0x00006805020085a7 */ /* 0x000ea400080010ff */
[----:B--2---:R-:W-:Y:S05]  /*8f00*/  @!P0 BRA `(.L_x_160) ;  /* 0xfffffffc00f08947 */ /* 0x004fea000383ffff */
[----:B------:R-:W-:Y:S05]  /*8f10*/  BRA `(.L_x_27) ;  /* 0xffffff8c000c7947 */ /* 0x000fea000383ffff */
.L_x_35:
[----:B-1----:R-:W-:-:S07]  /*8f20*/  MOV R2, UR17 ;  /* 0x0000001100027c02 */ /* 0x002fce0008000f00 */
.L_x_161:
[----:B-1----:R1:W2:Y:S02]  /*8f30*/  SYNCS.PHASECHK.TRANS64.TRYWAIT P0, [R2+URZ+0x68], R5 ;  /* 0x00006805020075a7 */ /* 0x0022a400080011ff */
[----:B--2---:R-:W-:Y:S05]  /*8f40*/  @!P0 NANOSLEEP.SYNCS 0x989680 ;  /* 0x009896800000895d */ /* 0x004fea0003900000 */
[----:B------:R-:W2:Y:S02]  /*8f50*/  @!P0 SYNCS.PHASECHK.TRANS64 P0, [R2+URZ+0x68], R5 ;  /* 0x00006805020085a7 */ /* 0x000ea400080010ff */
[----:B--2---:R-:W-:Y:S05]  /*8f60*/  @!P0 BRA `(.L_x_161) ;  /* 0xfffffffc00f08947 */ /* 0x004fea000383ffff */
[----:B------:R-:W-:Y:S05]  /*8f70*/  BRA `(.L_x_34) ;  /* 0xffffff8c00c47947 */ /* 0x000fea000383ffff */
.L_x_40:
[----:B-1----:R1:W2:Y:S02]  /*8f80*/  SYNCS.PHASECHK.TRANS64.TRYWAIT P0, [R2+URZ+0x120], R3 ;  /* 0x00012003020075a7 */ /* 0x0022a400080011ff */
[----:B--2---:R-:W-:Y:S05]  /*8f90*/  @!P0 NANOSLEEP.SYNCS 0x989680 ;  /* 0x009896800000895d */ /* 0x004fea0003900000 */
[----:B------:R-:W2:Y:S02]  /*8fa0*/  @!P0 SYNCS.PHASECHK.TRANS64 P0, [R2+URZ+0x120], R3 ;  /* 0x00012003020085a7 */ /* 0x000ea400080010ff */
[----:B--2---:R-:W-:Y:S05]  /*8fb0*/  @!P0 BRA `(.L_x_40) ;  /* 0xfffffffc00f08947 */ /* 0x004fea000383ffff */
[----:B------:R-:W-:Y:S05]  /*8fc0*/  BRA `(.L_x_162) ;  /* 0xffffff9000647947 */ /* 0x000fea000383ffff */
.L_x_44:
[----:B---3--:R-:W-:-:S07]  /*8fd0*/  MOV R0, UR4 ;  /* 0x0000000400007c02 */ /* 0x008fce0008000f00 */
.L_x_163:
[----:B-1----:R1:W2:Y:S02]  /*8fe0*/  SYNCS.PHASECHK.TRANS64.TRYWAIT P0, [R0+URZ], R3 ;  /* 0x00000003000075a7 */ /* 0x0022a400080011ff */
[----:B--2---:R-:W-:Y:S05]  /*8ff0*/  @!P0 NANOSLEEP.SYNCS 0x989680 ;  /* 0x009896800000895d */ /* 0x004fea0003900000 */
[----:B------:R-:W2:Y:S02]  /*9000*/  @!P0 SYNCS.PHASECHK.TRANS64 P0, [R0+URZ], R3 ;  /* 0x00000003000085a7 */ /* 0x000ea400080010ff */
[----:B--2---:R-:W-:Y:S05]  /*9010*/  @!P0 BRA `(.L_x_163) ;  /* 0xfffffffc00f08947 */ /* 0x004fea000383ffff */
[----:B------:R-:W-:Y:S05]  /*9020*/  BRA `(.L_x_164) ;  /* 0xffffff9400d47947 */ /* 0x000fea000383ffff */
.L_x_45:
[----:B---3--:R-:W-:-:S07]  /*9030*/  MOV R0, UR4 ;  /* 0x0000000400007c02 */ /* 0x008fce0008000f00 */
.L_x_165:
[----:B-1----:R1:W2:Y:S02]  /*9040*/  SYNCS.PHASECHK.TRANS64.TRYWAIT P0, [R0+URZ], R3 ;  /* 0x00000003000075a7 */ /* 0x0022a400080011ff */
[----:B--2---:R-:W-:Y:S05]  /*9050*/  @!P0 NANOSLEEP.SYNCS 0x989680 ;  /* 0x009896800000895d */ /* 0x004fea0003900000 */
[----:B------:R-:W2:Y:S02]  /*9060*/  @!P0 SYNCS.PHASECHK.TRANS64 P0, [R0+URZ], R3 ;  /* 0x00000003000085a7 */ /* 0x000ea400080010ff */
[----:B--2---:R-:W-:Y:S05]  /*9070*/  @!P0 BRA `(.L_x_165) ;  /* 0xfffffffc00f08947 */ /* 0x004fea000383ffff */
[----:B------:R-:W-:Y:S05]  /*9080*/  BRA `(.L_x_166) ;  /* 0xffffff9400e07947 */ /* 0x000fea000383ffff */
.L_x_46:
[----:B---3--:R-:W-:-:S07]  /*9090*/  MOV R0, UR4 ;  /* 0x0000000400007c02 */ /* 0x008fce0008000f00 */
.L_x_167:
[----:B-1----:R1:W2:Y:S02]  /*90a0*/  SYNCS.PHASECHK.TRANS64.TRYWAIT P0, [R0+URZ], R3 ;  /* 0x00000003000075a7 */ /* 0x0022a400080011ff */
[----:B--2---:R-:W-:Y:S05]  /*90b0*/  @!P0 NANOSLEEP.SYNCS 0x989680 ;  /* 0x009896800000895d */ /* 0x004fea0003900000 */
[----:B------:R-:W2:Y:S02]  /*90c0*/  @!P0 SYNCS.PHASECHK.TRANS64 P0, [R0+URZ], R3 ;  /* 0x00000003000085a7 */ /* 0x000ea400080010ff */
[----:B--2---:R-:W-:Y:S05]  /*90d0*/  @!P0 BRA `(.L_x_167) ;  /* 0xfffffffc00f08947 */ /* 0x004fea000383ffff */
[----:B------:R-:W-:Y:S05]  /*90e0*/  BRA `(.L_x_168) ;  /* 0xffffff9400ec7947 */ /* 0x000fea000383ffff */
.L_x_47:
[----:B---3--:R-:W-:-:S07]  /*90f0*/  MOV R0, UR4 ;  /* 0x0000000400007c02 */ /* 0x008fce0008000f00 */
.L_x_169:
[----:B-1----:R1:W2:Y:S02]  /*9100*/  SYNCS.PHASECHK.TRANS64.TRYWAIT P0, [R0+URZ], R3 ;  /* 0x00000003000075a7 */ /* 0x0022a400080011ff */
[----:B--2---:R-:W-:Y:S05]  /*9110*/  @!P0 NANOSLEEP.SYNCS 0x989680 ;  /* 0x009896800000895d */ /* 0x004fea0003900000 */
[----:B------:R-:W2:Y:S02]  /*9120*/  @!P0 SYNCS.PHASECHK.TRANS64 P0, [R0+URZ], R3 ;  /* 0x00000003000085a7 */ /* 0x000ea400080010ff */
[----:B--2---:R-:W-:Y:S05]  /*9130*/  @!P0 BRA `(.L_x_169) ;  /* 0xfffffffc00f08947 */ /* 0x004fea000383ffff */
[----:B------:R-:W-:Y:S05]  /*9140*/  BRA `(.L_x_170) ;  /* 0xffffff9400f87947 */ /* 0x000fea000383ffff */
.L_x_48:
[----:B---3--:R-:W-:-:S07]  /*9150*/  MOV R0, UR4 ;  /* 0x0000000400007c02 */ /* 0x008fce0008000f00 */
.L_x_171:
[----:B-1----:R1:W2:Y:S02]  /*9160*/  SYNCS.PHASECHK.TRANS64.TRYWAIT P0, [R0+URZ], R3 ;  /* 0x00000003000075a7 */ /* 0x0022a400080011ff */
[----:B--2---:R-:W-:Y:S05]  /*9170*/  @!P0 NANOSLEEP.SYNCS 0x989680 ;  /* 0x009896800000895d */ /* 0x004fea0003900000 */
[----:B------:R-:W2:Y:S02]  /*9180*/  @!P0 SYNCS.PHASECHK.TRANS64 P0, [R0+URZ], R3 ;  /* 0x00000003000085a7 */ /* 0x000ea400080010ff */
[----:B--2---:R-:W-:Y:S05]  /*9190*/  @!P0 BRA `(.L_x_171) ;  /* 0xfffffffc00f08947 */ /* 0x004fea000383ffff */
[----:B------:R-:W-:Y:S05]  /*91a0*/  BRA `(.L_x_172) ;  /* 0xffffff9800047947 */ /* 0x000fea000383ffff */
.L_x_49:
[----:B---3--:R-:W-:-:S07]  /*91b0*/  MOV R0, UR4 ;  /* 0x0000000400007c02 */ /* 0x008fce0008000f00 */
.L_x_173:
[----:B-1----:R1:W2:Y:S02]  /*91c0*/  SYNCS.PHASECHK.TRANS64.TRYWAIT P0, [R0+URZ], R3 ;  /* 0x00000003000075a7 */ /* 0x0022a400080011ff */
[----:B--2---:R-:W-:Y:S05]  /*91d0*/  @!P0 NANOSLEEP.SYNCS 0x989680 ;  /* 0x009896800000895d */ /* 0x004fea0003900000 */
[----:B------:R-:W2:Y:S02]  /*91e0*/  @!P0 SYNCS.PHASECHK.TRANS64 P0, [R0+URZ], R3 ;  /* 0x00000003000085a7 */ /* 0x000ea400080010ff */
[----:B--2---:R-:W-:Y:S05]  /*91f0*/  @!P0 BRA `(.L_x_173) ;  /* 0xfffffffc00f08947 */ /* 0x004fea000383ffff */
[----:B------:R-:W-:Y:S05]  /*9200*/  BRA `(.L_x_174) ;  /* 0xffffff9800107947 */ /* 0x000fea000383ffff */
.L_x_50:
[----:B---3--:R-:W-:-:S07]  /*9210*/  MOV R0, UR4 ;  /* 0x0000000400007c02 */ /* 0x008fce0008000f00 */
.L_x_175:
[----:B-1----:R1:W2:Y:S02]  /*9220*/  SYNCS.PHASECHK.TRANS64.TRYWAIT P0, [R0+URZ], R3 ;  /* 0x00000003000075a7 */ /* 0x0022a400080011ff */
[----:B--2---:R-:W-:Y:S05]  /*9230*/  @!P0 NANOSLEEP.SYNCS 0x989680 ;  /* 0x009896800000895d */ /* 0x004fea0003900000 */
[----:B------:R-:W2:Y:S02]  /*9240*/  @!P0 SYNCS.PHASECHK.TRANS64 P0, [R0+URZ], R3 ;  /* 0x00000003000085a7 */ /* 0x000ea400080010ff */
[----:B--2---:R-:W-:Y:S05]  /*9250*/  @!P0 BRA `(.L_x_175) ;  /* 0xfffffffc00f08947 */ /* 0x004fea000383ffff */
[----:B------:R-:W-:Y:S05]  /*9260*/  BRA `(.L_x_176) ;  /* 0xffffff98001c7947 */ /* 0x000fea000383ffff */
.L_x_51:
[----:B---3--:R-:W-:-:S07]  /*9270*/  MOV R0, UR4 ;  /* 0x0000000400007c02 */ /* 0x008fce0008000f00 */
.L_x_177:
[----:B-1----:R1:W2:Y:S02]  /*9280*/  SYNCS.PHASECHK.TRANS64.TRYWAIT P0, [R0+URZ], R3 ;  /* 0x00000003000075a7 */ /* 0x0022a400080011ff */
[----:B--2---:R-:W-:Y:S05]  /*9290*/  @!P0 NANOSLEEP.SYNCS 0x989680 ;  /* 0x009896800000895d */ /* 0x004fea0003900000 */
[----:B------:R-:W2:Y:S02]  /*92a0*/  @!P0 SYNCS.PHASECHK.TRANS64 P0, [R0+URZ], R3 ;  /* 0x00000003000085a7 */ /* 0x000ea400080010ff */
[----:B--2---:R-:W-:Y:S05]  /*92b0*/  @!P0 BRA `(.L_x_177) ;  /* 0xfffffffc00f08947 */ /* 0x004fea000383ffff */
[----:B------:R-:W-:Y:S05]  /*92c0*/  BRA `(.L_x_178) ;  /* 0xffffff9800287947 */ /* 0x000fea000383ffff */
.L_x_52:
[----:B---3--:R-:W-:-:S07]  /*92d0*/  MOV R0, UR4 ;  /* 0x0000000400007c02 */ /* 0x008fce0008000f00 */
.L_x_179:
[----:B-1----:R1:W2:Y:S02]  /*92e0*/  SYNCS.PHASECHK.TRANS64.TRYWAIT P0, [R0+URZ], R3 ;  /* 0x00000003000075a7 */ /* 0x0022a400080011ff */
[----:B--2---:R-:W-:Y:S05]  /*92f0*/  @!P0 NANOSLEEP.SYNCS 0x989680 ;  /* 0x009896800000895d */ /* 0x004fea0003900000 */
[----:B------:R-:W2:Y:S02]  /*9300*/  @!P0 SYNCS.PHASECHK.TRANS64 P0, [R0+URZ], R3 ;  /* 0x00000003000085a7 */ /* 0x000ea400080010ff */
[----:B--2---:R-:W-:Y:S05]  /*9310*/  @!P0 BRA `(.L_x_179) ;  /* 0xfffffffc00f08947 */ /* 0x004fea000383ffff */
[----:B------:R-:W-:Y:S05]  /*9320*/  BRA `(.L_x_180) ;  /* 0xffffff9800347947 */ /* 0x000fea000383ffff */
.L_x_53:
[----:B---3--:R-:W-:-:S07]  /*9330*/  MOV R0, UR4 ;  /* 0x0000000400007c02 */ /* 0x008fce0008000f00 */
.L_x_181:
[----:B-1----:R1:W2:Y:S02]  /*9340*/  SYNCS.PHASECHK.TRANS64.TRYWAIT P0, [R0+URZ], R3 ;  /* 0x00000003000075a7 */ /* 0x0022a400080011ff */
[----:B--2---:R-:W-:Y:S05]  /*9350*/  @!P0 NANOSLEEP.SYNCS 0x989680 ;  /* 0x009896800000895d */ /* 0x004fea0003900000 */
[----:B------:R-:W2:Y:S02]  /*9360*/  @!P0 SYNCS.PHASECHK.TRANS64 P0, [R0+URZ], R3 ;  /* 0x00000003000085a7 */ /* 0x000ea400080010ff */
[----:B--2---:R-:W-:Y:S05]  /*9370*/  @!P0 BRA `(.L_x_181) ;  /* 0xfffffffc00f08947 */ /* 0x004fea000383ffff */
[----:B------:R-:W-:Y:S05]  /*9380*/  BRA `(.L_x_182) ;  /* 0xffffff9800407947 */ /* 0x000fea000383ffff */
.L_x_54:
[----:B---3--:R-:W-:-:S07]  /*9390*/  MOV R0, UR4 ;  /* 0x0000000400007c02 */ /* 0x008fce0008000f00 */
.L_x_183:
[----:B-1----:R1:W2:Y:S02]  /*93a0*/  SYNCS.PHASECHK.TRANS64.TRYWAIT P0, [R0+URZ], R3 ;  /* 0x00000003000075a7 */ /* 0x0022a400080011ff */
[----:B--2---:R-:W-:Y:S05]  /*93b0*/  @!P0 NANOSLEEP.SYNCS 0x989680 ;  /* 0x009896800000895d */ /* 0x004fea0003900000 */
[----:B------:R-:W2:Y:S02]  /*93c0*/  @!P0 SYNCS.PHASECHK.TRANS64 P0, [R0+URZ], R3 ;  /* 0x00000003000085a7 */ /* 0x000ea400080010ff */
[----:B--2---:R-:W-:Y:S05]  /*93d0*/  @!P0 BRA `(.L_x_183) ;  /* 0xfffffffc00f08947 */ /* 0x004fea000383ffff */
[----:B------:R-:W-:Y:S05]  /*93e0*/  BRA `(.L_x_184) ;  /* 0xffffff98004c7947 */ /* 0x000fea000383ffff */
.L_x_55:
[----:B---3--:R-:W-:-:S07]  /*93f0*/  MOV R0, UR4 ;  /* 0x0000000400007c02 */ /* 0x008fce0008000f00 */
.L_x_185:
[----:B-1----:R1:W2:Y:S02]  /*9400*/  SYNCS.PHASECHK.TRANS64.TRYWAIT P0, [R0+URZ], R3 ;  /* 0x00000003000075a7 */ /* 0x0022a400080011ff */
[----:B--2---:R-:W-:Y:S05]  /*9410*/  @!P0 NANOSLEEP.SYNCS 0x989680 ;  /* 0x009896800000895d */ /* 0x004fea0003900000 */
[----:B------:R-:W2:Y:S02]  /*9420*/  @!P0 SYNCS.PHASECHK.TRANS64 P0, [R0+URZ], R3 ;  /* 0x00000003000085a7 */ /* 0x000ea400080010ff */
[----:B--2---:R-:W-:Y:S05]  /*9430*/  @!P0 BRA `(.L_x_185) ;  /* 0xfffffffc00f08947 */ /* 0x004fea000383ffff */
[----:B------:R-:W-:Y:S05]  /*9440*/  BRA `(.L_x_186) ;  /* 0xffffff9800587947 */ /* 0x000fea000383ffff */
.L_x_58:
[----:B-1----:R1:W2:Y:S02]  /*9450*/  SYNCS.PHASECHK.TRANS64.TRYWAIT P0, [R0+URZ+0x180], R5 ;  /* 0x00018005000075a7 */ /* 0x0022a400080011ff */
[----:B--2---:R-:W-:Y:S05]  /*9460*/  @!P0 NANOSLEEP.SYNCS 0x989680 ;  /* 0x009896800000895d */ /* 0x004fea0003900000 */
[----:B------:R-:W2:Y:S02]  /*9470*/  @!P0 SYNCS.PHASECHK.TRANS64 P0, [R0+URZ+0x180], R5 ;  /* 0x00018005000085a7 */ /* 0x000ea400080010ff */
[----:B--2---:R-:W-:Y:S05]  /*9480*/  @!P0 BRA `(.L_x_58) ;  /* 0xfffffffc00f08947 */ /* 0x004fea000383ffff */
[----:B------:R-:W-:Y:S05]  /*9490*/  BRA `(.L_x_187) ;  /* 0xffffff9800b87947 */ /* 0x000fea000383ffff */
.L_x_59:
[----:B------:R-:W-:-:S07]  /*94a0*/  MOV R0, UR5 ;  /* 0x0000000500007c02 */ /* 0x000fce0008000f00 */
.L_x_188:
[----:B-1----:R1:W2:Y:S02]  /*94b0*/  SYNCS.PHASECHK.TRANS64.TRYWAIT P0, [R0+URZ+0x130], R7 ;  /* 0x00013007000075a7 */ /* 0x0022a400080011ff */
[----:B--2---:R-:W-:Y:S05]  /*94c0*/  @!P0 NANOSLEEP.SYNCS 0x989680 ;  /* 0x009896800000895d */ /* 0x004fea0003900000 */
[----:B------:R-:W2:Y:S02]  /*94d0*/  @!P0 SYNCS.PHASECHK.TRANS64 P0, [R0+URZ+0x130], R7 ;  /* 0x00013007000085a7 */ /* 0x000ea400080010ff */
[----:B--2---:R-:W-:Y:S05]  /*94e0*/  @!P0 BRA `(.L_x_188) ;  /* 0xfffffffc00f08947 */ /* 0x004fea000383ffff */
[----:B------:R-:W-:Y:S05]  /*94f0*/  BRA `(.L_x_189) ;  /* 0xffffff9800c87947 */ /* 0x000fea000383ffff */
.L_x_60:
[----:B-1----:R1:W2:Y:S02]  /*9500*/  SYNCS.PHASECHK.TRANS64.TRYWAIT P1, [R0+URZ+0x120], R5 ;  /* 0x00012005000075a7 */ /* 0x0022a400080211ff */
[----:B--2---:R-:W-:Y:S05]  /*9510*/  @!P1 NANOSLEEP.SYNCS 0x989680 ;  /* 0x009896800000995d */ /* 0x004fea0003900000 */
[----:B------:R-:W2:Y:S02]  /*9520*/  @!P1 SYNCS.PHASECHK.TRANS64 P1, [R0+URZ+0x120], R5 ;  /* 0x00012005000095a7 */ /* 0x000ea400080210ff */
[----:B--2---:R-:W-:Y:S05]  /*9530*/  @!P1 BRA `(.L_x_60) ;  /* 0xfffffffc00f09947 */ /* 0x004fea000383ffff */
[----:B------:R-:W-:Y:S05]  /*9540*/  BRA `(.L_x_190) ;  /* 0xffffff9800f87947 */ /* 0x000fea000383ffff */
.L_x_63:
[----:B------:R-:W-:-:S07]  /*9550*/  MOV R0, UR5 ;  /* 0x0000000500007c02 */ /* 0x000fce0008000f00 */
.L_x_191:
[----:B-1----:R1:W2:Y:S02]  /*9560*/  SYNCS.PHASECHK.TRANS64.TRYWAIT P0, [R0+URZ+0x130], R3 ;  /* 0x00013003000075a7 */ /* 0x0022a400080011ff */
[----:B--2---:R-:W-:Y:S05]  /*9570*/  @!P0 NANOSLEEP.SYNCS 0x989680 ;  /* 0x009896800000895d */ /* 0x004fea0003900000 */
[----:B------:R-:W2:Y:S02]  /*9580*/  @!P0 SYNCS.PHASECHK.TRANS64 P0, [R0+URZ+0x130], R3 ;  /* 0x00013003000085a7 */ /* 0x000ea400080010ff */
[----:B--2---:R-:W-:Y:S05]  /*9590*/  @!P0 BRA `(.L_x_191) ;  /* 0xfffffffc00f08947 */ /* 0x004fea000383ffff */
[----:B------:R-:W-:Y:S05]  /*95a0*/  BRA `(.L_x_62) ;  /* 0xffffff9c004c7947 */ /* 0x000fea000383ffff */
.L_x_72:
[----:B-1----:R-:W-:-:S04]  /*95b0*/  MOV R4, UR6 ;  /* 0x0000000600047c02 */ /* 0x002fc80008000f00 */
[----:B------:R1:W2:Y:S03]  /*95c0*/  SYNCS.PHASECHK.TRANS64.TRYWAIT P0, [R4+URZ+0x8], R5 ;  /* 0x00000805040075a7 */ /* 0x0002a600080011ff */
[----:B--2---:R-:W-:Y:S05]  /*95d0*/  @!P0 NANOSLEEP.SYNCS 0x989680 ;  /* 0x009896800000895d */ /* 0x004fea0003900000 */
[----:B------:R-:W2:Y:S02]  /*95e0*/  @!P0 SYNCS.PHASECHK.TRANS64 P0, [R4+URZ+0x8], R5 ;  /* 0x00000805040085a7 */ /* 0x000ea400080010ff */
[----:B--2---:R-:W-:Y:S05]  /*95f0*/  @!P0 BRA `(.L_x_72) ;  /* 0xfffffffc00ec8947 */ /* 0x004fea000383ffff */
[----:B------:R-:W-:Y:S05]  /*9600*/  BRA `(.L_x_71) ;  /* 0xffffffa000007947 */ /* 0x000fea000383ffff */
.L_x_74:
[----:B------:R-:W-:Y:S01]  /*9610*/  BSSY B0, `(.L_x_192) ;  /* 0x0000006000007945 */ /* 0x000fe20003800000 */
[----:B------:R-:W-:-:S07]  /*9620*/  MOV R15, 0xffffffff ;  /* 0xffffffff000f7802 */ /* 0x000fce0000000f00 */
[----:B-1---5:R-:W-:Y:S05]  /*9630*/  WARPSYNC.COLLECTIVE R15, `(.L_x_193) ;  /* 0x000000000f0c7348 */ /* 0x022fea0003c00000 */
[----:B------:R-:W-:Y:S02]  /*9640*/  ELECT P6, UR79, PT ;  /* 0x00000000004f782f */ /* 0x000fe400038c0000 */
[----:B------:R-:W-:Y:S01]  /*9650*/  MOV R14, UR79 ;  /* 0x0000004f000e7c02 */ /* 0x000fe20008000f00 */
[----:B-1---5:R-:W-:Y:S10]  /*9660*/  ENDCOLLECTIVE ;  /* 0x000000000000791b */ /* 0x022ff40003800000 */
.L_x_193:
[----:B------:R-:W-:Y:S05]  /*9670*/  BSYNC B0 ;  /* 0x0000000000007941 */ /* 0x000fea0003800000 */
.L_x_192:
[----:B------:R-:W-:Y:S05]  /*9680*/  BRA `(.L_x_194) ;  /* 0xffffffa000307947 */ /* 0x000fea000383ffff */
.L_x_76:
[----:B-1----:R-:W-:-:S04]  /*9690*/  MOV R2, UR6 ;  /* 0x0000000600027c02 */ /* 0x002fc80008000f00 */
[----:B------:R1:W2:Y:S03]  /*96a0*/  SYNCS.PHASECHK.TRANS64.TRYWAIT P0, [R2+URZ+0x8], R3 ;  /* 0x00000803020075a7 */ /* 0x0002a600080011ff */
[----:B--2---:R-:W-:Y:S05]  /*96b0*/  @!P0 NANOSLEEP.SYNCS 0x989680 ;  /* 0x009896800000895d */ /* 0x004fea0003900000 */
[----:B------:R-:W2:Y:S02]  /*96c0*/  @!P0 SYNCS.PHASECHK.TRANS64 P0, [R2+URZ+0x8], R3 ;  /* 0x00000803020085a7 */ /* 0x000ea400080010ff */
[----:B--2---:R-:W-:Y:S05]  /*96d0*/  @!P0 BRA `(.L_x_76) ;  /* 0xfffffffc00ec8947 */ /* 0x004fea000383ffff */
[----:B------:R-:W-:Y:S05]  /*96e0*/  BRA `(.L_x_75) ;  /* 0xffffffa000347947 */ /* 0x000fea000383ffff */
.L_x_77:
[----:B-1----:R1:W2:Y:S02]  /*96f0*/  SYNCS.PHASECHK.TRANS64.TRYWAIT P0, [R0+URZ+0x120], R5 ;  /* 0x00012005000075a7 */ /* 0x0022a400080011ff */
[----:B--2---:R-:W-:Y:S05]  /*9700*/  @!P0 NANOSLEEP.SYNCS 0x989680 ;  /* 0x009896800000895d */ /* 0x004fea0003900000 */
[----:B------:R-:W2:Y:S02]  /*9710*/  @!P0 SYNCS.PHASECHK.TRANS64 P0, [R0+URZ+0x120], R5 ;  /* 0x00012005000085a7 */ /* 0x000ea400080010ff */
[----:B--2---:R-:W-:Y:S05]  /*9720*/  @!P0 BRA `(.L_x_77) ;  /* 0xfffffffc00f08947 */ /* 0x004fea000383ffff */
[----:B------:R-:W-:Y:S05]  /*9730*/  BRA `(.L_x_195) ;  /* 0xffffffa400207947 */ /* 0x000fea000383ffff */
.L_x_79:
[----:B------:R-:W-:-:S07]  /*9740*/  MOV R0, UR9 ;  /* 0x0000000900007c02 */ /* 0x000fce0008000f00 */
.L_x_196:
[----:B-1----:R1:W2:Y:S02]  /*9750*/  SYNCS.PHASECHK.TRANS64.TRYWAIT P0, [R0+URZ+0x160], R5 ;  /* 0x00016005000075a7 */ /* 0x0022a400080011ff */
[----:B--2---:R-:W-:Y:S05]  /*9760*/  @!P0 NANOSLEEP.SYNCS 0x989680 ;  /* 0x009896800000895d */ /* 0x004fea0003900000 */
[----:B------:R-:W2:Y:S02]  /*9770*/  @!P0 SYNCS.PHASECHK.TRANS64 P0, [R0+URZ+0x160], R5 ;  /* 0x00016005000085a7 */ /* 0x000ea400080010ff */
[----:B--2---:R-:W-:Y:S05]  /*9780*/  @!P0 BRA `(.L_x_196) ;  /* 0xfffffffc00f08947 */ /* 0x004fea000383ffff */
[----:B------:R-:W-:Y:S05]  /*9790*/  BRA `(.L_x_197) ;  /* 0xffffffa4006c7947 */ /* 0x000fea000383ffff */
.L_x_82:
[----:B------:R-:W-:Y:S07]  /*97a0*/  MOV R0, UR8 ;  /* 0x0000000800007c02 */ /* 0x000fee0008000f00 */
.L_x_198:
[----:B-1----:R1:W2:Y:S02]  /*97b0*/  SYNCS.PHASECHK.TRANS64.TRYWAIT P0, [R0+URZ], R5 ;  /* 0x00000005000075a7 */ /* 0x0022a400080011ff */
[----:B--2---:R-:W-:Y:S05]  /*97c0*/  @!P0 NANOSLEEP.SYNCS 0x989680 ;  /* 0x009896800000895d */ /* 0x004fea0003900000 */
[----:B------:R-:W2:Y:S02]  /*97d0*/  @!P0 SYNCS.PHASECHK.TRANS64 P0, [R0+URZ], R5 ;  /* 0x00000005000085a7 */ /* 0x000ea400080010ff */
[----:B--2---:R-:W-:Y:S05]  /*97e0*/  @!P0 BRA `(.L_x_198) ;  /* 0xfffffffc00f08947 */ /* 0x004fea000383ffff */
[----:B------:R-:W-:Y:S05]  /*97f0*/  BRA `(.L_x_81) ;  /* 0xffffffa400807947 */ /* 0x000fea000383ffff */
.L_x_86:
[----:B-1----:R-:W-:-:S07]  /*9800*/  MOV R0, UR8 ;  /* 0x0000000800007c02 */ /* 0x002fce0008000f00 */
.L_x_199:
[----:B-1----:R1:W2:Y:S02]  /*9810*/  SYNCS.PHASECHK.TRANS64.TRYWAIT P0, [R0+URZ], R3 ;  /* 0x00000003000075a7 */ /* 0x0022a400080011ff */
[----:B--2---:R-:W-:Y:S05]  /*9820*/  @!P0 NANOSLEEP.SYNCS 0x989680 ;  /* 0x009896800000895d */ /* 0x004fea0003900000 */
[----:B------:R-:W2:Y:S02]  /*9830*/  @!P0 SYNCS.PHASECHK.TRANS64 P0, [R0+URZ], R3 ;  /* 0x00000003000085a7 */ /* 0x000ea400080010ff */
[----:B--2---:R-:W-:Y:S05]  /*9840*/  @!P0 BRA `(.L_x_199) ;  /* 0xfffffffc00f08947 */ /* 0x004fea000383ffff */
[----:B------:R-:W-:Y:S05]  /*9850*/  BRA `(.L_x_200) ;  /* 0xffffffa800747947 */ /* 0x000fea000383ffff */
.L_x_87:
[----:B------:R-:W-:-:S07]  /*9860*/  MOV R0, UR8 ;  /* 0x0000000800007c02 */ /* 0x000fce0008000f00 */
.L_x_201:
[----:B-1----:R1:W2:Y:S02]  /*9870*/  SYNCS.PHASECHK.TRANS64.TRYWAIT P0, [R0+URZ], R3 ;  /* 0x00000003000075a7 */ /* 0x0022a400080011ff */
[----:B--2---:R-:W-:Y:S05]  /*9880*/  @!P0 NANOSLEEP.SYNCS 0x989680 ;  /* 0x009896800000895d */ /* 0x004fea0003900000 */
[----:B------:R-:W2:Y:S02]  /*9890*/  @!P0 SYNCS.PHASECHK.TRANS64 P0, [R0+URZ], R3 ;  /* 0x00000003000085a7 */ /* 0x000ea400080010ff */
[----:B--2---:R-:W-:Y:S05]  /*98a0*/  @!P0 BRA `(.L_x_201) ;  /* 0xfffffffc00f08947 */ /* 0x004fea000383ffff */
[----:B------:R-:W-:Y:S05]  /*98b0*/  BRA `(.L_x_202) ;  /* 0xffffffa800807947 */ /* 0x000fea000383ffff */
.L_x_88:
[----:B------:R-:W-:-:S07]  /*98c0*/  MOV R0, UR8 ;  /* 0x0000000800007c02 */ /* 0x000fce0008000f00 */
.L_x_203:
[----:B-1----:R1:W2:Y:S02]  /*98d0*/  SYNCS.PHASECHK.TRANS64.TRYWAIT P0, [R0+URZ], R3 ;  /* 0x00000003000075a7 */ /* 0x0022a400080011ff */
[----:B--2---:R-:W-:Y:S05]  /*98e0*/  @!P0 NANOSLEEP.SYNCS 0x989680 ;  /* 0x009896800000895d */ /* 0x004fea0003900000 */
[----:B------:R-:W2:Y:S02]  /*98f0*/  @!P0 SYNCS.PHASECHK.TRANS64 P0, [R0+URZ], R3 ;  /* 0x00000003000085a7 */ /* 0x000ea400080010ff */
[----:B--2---:R-:W-:Y:S05]  /*9900*/  @!P0 BRA `(.L_x_203) ;  /* 0xfffffffc00f08947 */ /* 0x004fea000383ffff */
[----:B------:R-:W-:Y:S05]  /*9910*/  BRA `(.L_x_204) ;  /* 0xffffffa8008c7947 */ /* 0x000fea000383ffff */
.L_x_91:
[----:B------:R-:W-:-:S07]  /*9920*/  MOV R0, UR7 ;  /* 0x0000000700007c02 */ /* 0x000fce0008000f00 */
.L_x_205:
[----:B-1----:R1:W2:Y:S02]  /*9930*/  SYNCS.PHASECHK.TRANS64.TRYWAIT P1, [R0+URZ+0x1a0], R3 ;  /* 0x0001a003000075a7 */ /* 0x0022a400080211ff */
[----:B--2---:R-:W-:Y:S05]  /*9940*/  @!P1 NANOSLEEP.SYNCS 0x989680 ;  /* 0x009896800000995d */ /* 0x004fea0003900000 */
[----:B------:R-:W2:Y:S02]  /*9950*/  @!P1 SYNCS.PHASECHK.TRANS64 P1, [R0+URZ+0x1a0], R3 ;  /* 0x0001a003000095a7 */ /* 0x000ea400080210ff */
[----:B--2---:R-:W-:Y:S05]  /*9960*/  @!P1 BRA `(.L_x_205) ;  /* 0xfffffffc00f09947 */ /* 0x004fea000383ffff */
[----:B------:R-:W-:Y:S05]  /*9970*/  BRA `(.L_x_206) ;  /* 0xffffffa800d87947 */ /* 0x000fea000383ffff */
.L_x_96:
[----:B--2---:R2:W4:Y:S02]  /*9980*/  SYNCS.PHASECHK.TRANS64.TRYWAIT P0, [R0+URZ+0x120], R3 ;  /* 0x00012003000075a7 */ /* 0x00452400080011ff */
[----:B----4-:R-:W-:Y:S05]  /*9990*/  @!P0 NANOSLEEP.SYNCS 0x989680 ;  /* 0x009896800000895d */ /* 0x010fea0003900000 */
[----:B------:R-:W4:Y:S02]  /*99a0*/  @!P0 SYNCS.PHASECHK.TRANS64 P0, [R0+URZ+0x120], R3 ;  /* 0x00012003000085a7 */ /* 0x000f2400080010ff */
[----:B----4-:R-:W-:Y:S05]  /*99b0*/  @!P0 BRA `(.L_x_96) ;  /* 0xfffffffc00f08947 */ /* 0x010fea000383ffff */
[----:B------:R-:W-:Y:S05]  /*99c0*/  BRA `(.L_x_207) ;  /* 0xffffffac00ec7947 */ /* 0x000fea000383ffff */
.L_x_99:
[----:B------:R-:W-:Y:S07]  /*99d0*/  MOV R0, UR7 ;  /* 0x0000000700007c02 */ /* 0x000fee0008000f00 */
.L_x_208:
[----:B--2---:R2:W4:Y:S02]  /*99e0*/  SYNCS.PHASECHK.TRANS64.TRYWAIT P0, [R0+URZ+0x118], R3 ;  /* 0x00011803000075a7 */ /* 0x00452400080011ff */
[----:B----4-:R-:W-:Y:S05]  /*99f0*/  @!P0 NANOSLEEP.SYNCS 0x989680 ;  /* 0x009896800000895d */ /* 0x010fea0003900000 */
[----:B------:R-:W4:Y:S02]  /*9a00*/  @!P0 SYNCS.PHASECHK.TRANS64 P0, [R0+URZ+0x118], R3 ;  /* 0x00011803000085a7 */ /* 0x000f2400080010ff */
[----:B----4-:R-:W-:Y:S05]  /*9a10*/  @!P0 BRA `(.L_x_208) ;  /* 0xfffffffc00f08947 */ /* 0x010fea000383ffff */
[----:B------:R-:W-:Y:S05]  /*9a20*/  BRA `(.L_x_98) ;  /* 0xffffffb000cc7947 */ /* 0x000fea000383ffff */
.L_x_102:
[----:B------:R-:W-:Y:S07]  /*9a30*/  MOV R3, UR7 ;  /* 0x0000000700037c02 */ /* 0x000fee0008000f00 */
.L_x_209:
[----:B-1----:R1:W2:Y:S02]  /*9a40*/  SYNCS.PHASECHK.TRANS64.TRYWAIT P0, [R3+URZ+0xf0], R12 ;  /* 0x0000f00c030075a7 */ /* 0x0022a400080011ff */
[----:B--2---:R-:W-:Y:S05]  /*9a50*/  @!P0 NANOSLEEP.SYNCS 0x989680 ;  /* 0x009896800000895d */ /* 0x004fea0003900000 */
[----:B------:R-:W2:Y:S02]  /*9a60*/  @!P0 SYNCS.PHASECHK.TRANS64 P0, [R3+URZ+0xf0], R12 ;  /* 0x0000f00c030085a7 */ /* 0x000ea400080010ff */
[----:B--2---:R-:W-:Y:S05]  /*9a70*/  @!P0 BRA `(.L_x_209) ;  /* 0xfffffffc00f08947 */ /* 0x004fea000383ffff */
[----:B------:R-:W-:Y:S05]  /*9a80*/  BRA `(.L_x_210) ;  /* 0xffffffb400447947 */ /* 0x000fea000383ffff */
.L_x_103:
[----:B-1----:R-:W-:Y:S07]  /*9a90*/  MOV R3, UR7 ;  /* 0x0000000700037c02 */ /* 0x002fee0008000f00 */
.L_x_211:
[----:B-1----:R1:W2:Y:S02]  /*9aa0*/  SYNCS.PHASECHK.TRANS64.TRYWAIT P0, [R3+URZ+0xf8], R12 ;  /* 0x0000f80c030075a7 */ /* 0x0022a400080011ff */
[----:B--2---:R-:W-:Y:S05]  /*9ab0*/  @!P0 NANOSLEEP.SYNCS 0x989680 ;  /* 0x009896800000895d */ /* 0x004fea0003900000 */
[----:B------:R-:W2:Y:S02]  /*9ac0*/  @!P0 SYNCS.PHASECHK.TRANS64 P0, [R3+URZ+0xf8], R12 ;  /* 0x0000f80c030085a7 */ /* 0x000ea400080010ff */
[----:B--2---:R-:W-:Y:S05]  /*9ad0*/  @!P0 BRA `(.L_x_211) ;  /* 0xfffffffc00f08947 */ /* 0x004fea000383ffff */
[----:B------:R-:W-:Y:S05]  /*9ae0*/  BRA `(.L_x_212) ;  /* 0xffffffb400a07947 */ /* 0x000fea000383ffff */
.L_x_104:
[----:B-1----:R-:W-:Y:S07]  /*9af0*/  MOV R3, UR7 ;  /* 0x0000000700037c02 */ /* 0x002fee0008000f00 */
.L_x_213:
[----:B-1----:R1:W2:Y:S02]  /*9b00*/  SYNCS.PHASECHK.TRANS64.TRYWAIT P0, [R3+URZ+0x100], R12 ;  /* 0x0001000c030075a7 */ /* 0x0022a400080011ff */
[----:B--2---:R-:W-:Y:S05]  /*9b10*/  @!P0 NANOSLEEP.SYNCS 0x989680 ;  /* 0x009896800000895d */ /* 0x004fea0003900000 */
[----:B------:R-:W2:Y:S02]  /*9b20*/  @!P0 SYNCS.PHASECHK.TRANS64 P0, [R3+URZ+0x100], R12 ;  /* 0x0001000c030085a7 */ /* 0x000ea400080010ff */
[----:B--2---:R-:W-:Y:S05]  /*9b30*/  @!P0 BRA `(.L_x_213) ;  /* 0xfffffffc00f08947 */ /* 0x004fea000383ffff */
[----:B------:R-:W-:Y:S05]  /*9b40*/  BRA `(.L_x_214) ;  /* 0xffffffb400fc7947 */ /* 0x000fea000383ffff */
.L_x_105:
[----:B------:R-:W-:Y:S07]  /*9b50*/  MOV R3, UR7 ;  /* 0x0000000700037c02 */ /* 0x000fee0008000f00 */
.L_x_215:
[----:B-1----:R1:W2:Y:S02]  /*9b60*/  SYNCS.PHASECHK.TRANS64.TRYWAIT P0, [R3+URZ+0x108], R12 ;  /* 0x0001080c030075a7 */ /* 0x0022a400080011ff */
[----:B--2---:R-:W-:Y:S05]  /*9b70*/  @!P0 NANOSLEEP.SYNCS 0x989680 ;  /* 0x009896800000895d */ /* 0x004fea0003900000 */
[----:B------:R-:W2:Y:S02]  /*9b80*/  @!P0 SYNCS.PHASECHK.TRANS64 P0, [R3+URZ+0x108], R12 ;  /* 0x0001080c030085a7 */ /* 0x000ea400080010ff */
[----:B--2---:R-:W-:Y:S05]  /*9b90*/  @!P0 BRA `(.L_x_215) ;  /* 0xfffffffc00f08947 */ /* 0x004fea000383ffff */
[----:B------:R-:W-:Y:S05]  /*9ba0*/  BRA `(.L_x_216) ;  /* 0xffffffb8009c7947 */ /* 0x000fea000383ffff */
.L_x_107:
[----:B------:R-:W-:-:S07]  /*9bb0*/  MOV R0, UR7 ;  /* 0x0000000700007c02 */ /* 0x000fce0008000f00 */
.L_x_217:
[----:B-1----:R1:W4:Y:S02]  /*9bc0*/  SYNCS.PHASECHK.TRANS64.TRYWAIT P0, [R0+URZ+0xf0], R3 ;  /* 0x0000f003000075a7 */ /* 0x00232400080011ff */
[----:B----4-:R-:W-:Y:S05]  /*9bd0*/  @!P0 NANOSLEEP.SYNCS 0x989680 ;  /* 0x009896800000895d */ /* 0x010fea0003900000 */
[----:B------:R-:W4:Y:S02]  /*9be0*/  @!P0 SYNCS.PHASECHK.TRANS64 P0, [R0+URZ+0xf0], R3 ;  /* 0x0000f003000085a7 */ /* 0x000f2400080010ff */
[----:B----4-:R-:W-:Y:S05]  /*9bf0*/  @!P0 BRA `(.L_x_217) ;  /* 0xfffffffc00f08947 */ /* 0x010fea000383ffff */
[----:B------:R-:W-:Y:S05]  /*9c00*/  BRA `(.L_x_218) ;  /* 0xffffffbc00247947 */ /* 0x000fea000383ffff */
.L_x_108:
[----:B-1----:R-:W-:-:S07]  /*9c10*/  MOV R0, UR7 ;  /* 0x0000000700007c02 */ /* 0x002fce0008000f00 */
.L_x_219:
[----:B-1----:R1:W4:Y:S02]  /*9c20*/  SYNCS.PHASECHK.TRANS64.TRYWAIT P0, [R0+URZ+0xf8], R3 ;  /* 0x0000f803000075a7 */ /* 0x00232400080011ff */
[----:B----4-:R-:W-:Y:S05]  /*9c30*/  @!P0 NANOSLEEP.SYNCS 0x989680 ;  /* 0x009896800000895d */ /* 0x010fea0003900000 */
[----:B------:R-:W4:Y:S02]  /*9c40*/  @!P0 SYNCS.PHASECHK.TRANS64 P0, [R0+URZ+0xf8], R3 ;  /* 0x0000f803000085a7 */ /* 0x000f2400080010ff */
[----:B----4-:R-:W-:Y:S05]  /*9c50*/  @!P0 BRA `(.L_x_219) ;  /* 0xfffffffc00f08947 */ /* 0x010fea000383ffff */
[----:B------:R-:W-:Y:S05]  /*9c60*/  BRA `(.L_x_220) ;  /* 0xffffffbc00147947 */ /* 0x000fea000383ffff */
.L_x_109:
[----:B-1----:R-:W-:-:S07]  /*9c70*/  MOV R0, UR7 ;  /* 0x0000000700007c02 */ /* 0x002fce0008000f00 */
.L_x_221:
[----:B-1----:R1:W4:Y:S02]  /*9c80*/  SYNCS.PHASECHK.TRANS64.TRYWAIT P0, [R0+URZ+0x100], R3 ;  /* 0x00010003000075a7 */ /* 0x00232400080011ff */
[----:B----4-:R-:W-:Y:S05]  /*9c90*/  @!P0 NANOSLEEP.SYNCS 0x989680 ;  /* 0x009896800000895d */ /* 0x010fea0003900000 */
[----:B------:R-:W4:Y:S02]  /*9ca0*/  @!P0 SYNCS.PHASECHK.TRANS64 P0, [R0+URZ+0x100], R3 ;  /* 0x00010003000085a7 */ /* 0x000f2400080010ff */
[----:B----4-:R-:W-:Y:S05]  /*9cb0*/  @!P0 BRA `(.L_x_221) ;  /* 0xfffffffc00f08947 */ /* 0x010fea000383ffff */
[----:B------:R-:W-:Y:S05]  /*9cc0*/  BRA `(.L_x_222) ;  /* 0xffffffbc00047947 */ /* 0x000fea000383ffff */
.L_x_111:
[----:B--2---:R2:W3:Y:S02]  /*9cd0*/  SYNCS.PHASECHK.TRANS64.TRYWAIT P0, [R0+URZ+0x120], R3 ;  /* 0x00012003000075a7 */ /* 0x0044e400080011ff */
[----:B---3--:R-:W-:Y:S05]  /*9ce0*/  @!P0 NANOSLEEP.SYNCS 0x989680 ;  /* 0x009896800000895d */ /* 0x008fea0003900000 */
[----:B------:R-:W3:Y:S02]  /*9cf0*/  @!P0 SYNCS.PHASECHK.TRANS64 P0, [R0+URZ+0x120], R3 ;  /* 0x00012003000085a7 */ /* 0x000ee400080010ff */
[----:B---3--:R-:W-:Y:S05]  /*9d00*/  @!P0 BRA `(.L_x_111) ;  /* 0xfffffffc00f08947 */ /* 0x008fea000383ffff */
[----:B------:R-:W-:Y:S05]  /*9d10*/  BRA `(.L_x_223) ;  /* 0xffffffbc00d47947 */ /* 0x000fea000383ffff */
.L_x_122:
[----:B-1----:R-:W-:Y:S04]  /*9d20*/  MOV R0, UR48 ;  /* 0x0000003000007c02 */ /* 0x002fe80008000f00 */
[----:B------:R1:W3:Y:S03]  /*9d30*/  SYNCS.PHASECHK.TRANS64.TRYWAIT P1, [R0+URZ+0xd0], R5 ;  /* 0x0000d005000075a7 */ /* 0x0002e600080211ff */
[----:B---3--:R-:W-:Y:S05]  /*9d40*/  @!P1 NANOSLEEP.SYNCS 0x989680 ;  /* 0x009896800000995d */ /* 0x008fea0003900000 */
[----:B------:R-:W3:Y:S02]  /*9d50*/  @!P1 SYNCS.PHASECHK.TRANS64 P1, [R0+URZ+0xd0], R5 ;  /* 0x0000d005000095a7 */ /* 0x000ee400080210ff */
[----:B---3--:R-:W-:Y:S05]  /*9d60*/  @!P1 BRA `(.L_x_122) ;  /* 0xfffffffc00ec9947 */ /* 0x008fea000383ffff */
[----:B------:R-:W-:Y:S05]  /*9d70*/  BRA `(.L_x_121) ;  /* 0xffffffc800dc7947 */ /* 0x000fea000383ffff */
.L_x_124:
[----:B-1----:R1:W4:Y:S02]  /*9d80*/  SYNCS.PHASECHK.TRANS64.TRYWAIT P0, [R74+URZ+0x140], R3 ;  /* 0x000140034a0075a7 */ /* 0x00232400080011ff */
[----:B----4-:R-:W-:Y:S05]  /*9d90*/  @!P0 NANOSLEEP.SYNCS 0x989680 ;  /* 0x009896800000895d */ /* 0x010fea0003900000 */
[----:B------:R-:W4:Y:S02]  /*9da0*/  @!P0 SYNCS.PHASECHK.TRANS64 P0, [R74+URZ+0x140], R3 ;  /* 0x000140034a0085a7 */ /* 0x000f2400080010ff */
[----:B----4-:R-:W-:Y:S05]  /*9db0*/  @!P0 BRA `(.L_x_124) ;  /* 0xfffffffc00f08947 */ /* 0x010fea000383ffff */
[----:B------:R-:W-:Y:S05]  /*9dc0*/  BRA `(.L_x_123) ;  /* 0xffffffc800fc7947 */ /* 0x000fea000383ffff */
.L_x_133:
[----:B--2---:R2:W3:Y:S02]  /*9dd0*/  SYNCS.PHASECHK.TRANS64.TRYWAIT P0, [R3+URZ+0xd0], R0 ;  /* 0x0000d000030075a7 */ /* 0x0044e400080011ff */
[----:B---3--:R-:W-:Y:S05]  /*9de0*/  @!P0 NANOSLEEP.SYNCS 0x989680 ;  /* 0x009896800000895d */ /* 0x008fea0003900000 */
[----:B------:R-:W3:Y:S02]  /*9df0*/  @!P0 SYNCS.PHASECHK.TRANS64 P0, [R3+URZ+0xd0], R0 ;  /* 0x0000d000030085a7 */ /* 0x000ee400080010ff */
[----:B---3--:R-:W-:Y:S05]  /*9e00*/  @!P0 BRA `(.L_x_133) ;  /* 0xfffffffc00f08947 */ /* 0x008fea000383ffff */
[----:B------:R-:W-:Y:S05]  /*9e10*/  BRA `(.L_x_132) ;  /* 0xffffffd400087947 */ /* 0x000fea000383ffff */
.L_x_141:
[----:B--2---:R2:W3:Y:S02]  /*9e20*/  SYNCS.PHASECHK.TRANS64.TRYWAIT P0, [R83+URZ+0xd0], R4 ;  /* 0x0000d004530075a7 */ /* 0x0044e400080011ff */
[----:B---3--:R-:W-:Y:S05]  /*9e30*/  @!P0 NANOSLEEP.SYNCS 0x989680 ;  /* 0x009896800000895d */ /* 0x008fea0003900000 */
[----:B------:R-:W3:Y:S02]  /*9e40*/  @!P0 SYNCS.PHASECHK.TRANS64 P0, [R83+URZ+0xd0], R4 ;  /* 0x0000d004530085a7 */ /* 0x000ee400080010ff */
[----:B---3--:R-:W-:Y:S05]  /*9e50*/  @!P0 BRA `(.L_x_141) ;  /* 0xfffffffc00f08947 */ /* 0x008fea000383ffff */
[----:B------:R-:W-:Y:S05]  /*9e60*/  BRA `(.L_x_140) ;  /* 0xffffffdc00247947 */ /* 0x000fea000383ffff */
.L_x_149:
[----:B--2---:R2:W3:Y:S02]  /*9e70*/  SYNCS.PHASECHK.TRANS64.TRYWAIT P0, [R88+URZ+0xd0], R3 ;  /* 0x0000d003580075a7 */ /* 0x0044e400080011ff */
[----:B---3--:R-:W-:Y:S05]  /*9e80*/  @!P0 NANOSLEEP.SYNCS 0x989680 ;  /* 0x009896800000895d */ /* 0x008fea0003900000 */
[----:B------:R-:W3:Y:S02]  /*9e90*/  @!P0 SYNCS.PHASECHK.TRANS64 P0, [R88+URZ+0xd0], R3 ;  /* 0x0000d003580085a7 */ /* 0x000ee400080010ff */
[----:B---3--:R-:W-:Y:S05]  /*9ea0*/  @!P0 BRA `(.L_x_149) ;  /* 0xfffffffc00f08947 */ /* 0x008fea000383ffff */
[----:B------:R-:W-:Y:S05]  /*9eb0*/  BRA `(.L_x_148) ;  /* 0xffffffe400407947 */ /* 0x000fea000383ffff */
        .weak           $__internal_0_$__cuda_sm10x_tcgen05_guardrail_trap_col_being_dealloced_not_returned_by_alloc
        .type           $__internal_0_$__cuda_sm10x_tcgen05_guardrail_trap_col_being_dealloced_not_returned_by_alloc,@function
        .size           $__internal_0_$__cuda_sm10x_tcgen05_guardrail_trap_col_being_dealloced_not_returned_by_alloc,($__internal_1_$__cuda_sm10x_tcgen05_guardrail_trap_phase_invalid_during_alloc - $__internal_0_$__cuda_sm10x_tcgen05_guardrail_trap_col_being_dealloced_not_returned_by_alloc)
$__internal_0_$__cuda_sm10x_tcgen05_guardrail_trap_col_being_dealloced_not_returned_by_alloc:
[----:B------:R-:W-:Y:S05]  /*9ec0*/  BPT.TRAP 0x1 ;  /* 0x000000040000795c */ /* 0x000fea0000300000 */
[----:B------:R-:W-:-:S04]  /*9ed0*/  HFMA2 R3, -RZ, RZ, 0, 0 ;  /* 0x00000000ff037431 */ /* 0x000fc800000001ff */
[----:B------:R-:W-:Y:S05]  /*9ee0*/  RET.REL.NODEC R2 `(_ZN7cutlass13device_kernelINS_4gemm6kernel13GemmUniversalIN4cute5tupleIJiiiiEEENS1_10collective13CollectiveMmaINS1_35MainloopSm100TmaUmmaWarpSpecializedILi13ELi2ELi4ENS5_IJNS4_1CILi2EEENSA_ILi1EEESC_EEEEENS5_IJNSA_ILi128EEESF_NSA_ILi64EEEEEENS_10bfloat16_tENS5_IJlSC_lEEESI_SJ_NS4_8TiledMMAINS4_8MMA_AtomIJNS4_26SM100_MMA_F16BF16_2x1SM_SSISI_SI_fLi128ELi128ELNS4_4UMMA5MajorE0ELSO_0ELNSN_7ScaleInE0ELSP_0EEEEEENS4_6LayoutINS5_IJSC_SC_SC_EEENS5_IJNSA_ILi0EEESU_SU_EEEEENS5_IJNS4_10UnderscoreESX_SX_EEEEENS4_18SM100_TMA_2SM_LOADENS4_14ComposedLayoutINS4_7SwizzleILi3ELi4ELi3EEENS4_18smem_ptr_flag_bitsILi16EEENSS_INS5_IJNSA_ILi8EEESG_EEENS5_IJSG_SC_EEEEEEEvNS4_8identityES10_S1A_vS1B_EENS_8epilogue10collective18CollectiveEpilogueINS1D_23Sm100TmaWarpSpecializedILi4ELi2ELi16ELb1ELb0EEEJNS5_IJSG_SF_SG_EEENS5_IJNSS_ISG_SC_EENSS_INS5_IJNSA_ILi16EEESB_EEENS5_IJSC_SG_EEEEEEEESI_SJ_SI_SJ_NS1D_6fusion15FusionCallbacksIS1H_NS1P_17LinearCombinationISI_fSI_fLNS_15FloatRoundStyleE2EEES1I_S1O_JEEENS4_5SM1004TMEM4LOAD26SM100_TMEM_LOAD_32dp32b16xENS4_13SM90_TMA_LOADENS11_INS12_ILi1ELi4ELi3EEES15_NSS_INS5_IJS16_S1K_EEENS5_IJS1K_SC_EEEEEEENS4_39AutoVectorizingCopyWithAssumedAlignmentILi128EEENS4_14SM90_TMA_STOREES24_S26_S26_EEEvvEEEEvNT_6ParamsE) ;  /* 0xffffff6002447950 */ /* 0x000fea0003c3ffff */
        .weak           $__internal_1_$__cuda_sm10x_tcgen05_guardrail_trap_phase_invalid_during_alloc
        .type           $__internal_1_$__cuda_sm10x_tcgen05_guardrail_trap_phase_invalid_during_alloc,@function
        .size           $__internal_1_$__cuda_sm10x_tcgen05_guardrail_trap_phase_invalid_during_alloc,($__internal_2_$__cuda_sm10x_tcgen05_guardrail_trap_unallocated_columns_being_dealloced - $__internal_1_$__cuda_sm10x_tcgen05_guardrail_trap_phase_invalid_during_alloc)
$__internal_1_$__cuda_sm10x_tcgen05_guardrail_trap_phase_invalid_during_alloc:
[----:B------:R-:W-:Y:S05]  /*9ef0*/  BPT.TRAP 0x1 ;  /* 0x000000040000795c */ /* 0x000fea0000300000 */
[----:B------:R-:W-:-:S04]  /*9f00*/  MOV R3, 0x0 ;  /* 0x0000000000037802 */ /* 0x000fc80000000f00 */
[----:B------:R-:W-:Y:S05]  /*9f10*/  RET.REL.NODEC R2 `(_ZN7cutlass13device_kernelINS_4gemm6kernel13GemmUniversalIN4cute5tupleIJiiiiEEENS1_10collective13CollectiveMmaINS1_35MainloopSm100TmaUmmaWarpSpecializedILi13ELi2ELi4ENS5_IJNS4_1CILi2EEENSA_ILi1EEESC_EEEEENS5_IJNSA_ILi128EEESF_NSA_ILi64EEEEEENS_10bfloat16_tENS5_IJlSC_lEEESI_SJ_NS4_8TiledMMAINS4_8MMA_AtomIJNS4_26SM100_MMA_F16BF16_2x1SM_SSISI_SI_fLi128ELi128ELNS4_4UMMA5MajorE0ELSO_0ELNSN_7ScaleInE0ELSP_0EEEEEENS4_6LayoutINS5_IJSC_SC_SC_EEENS5_IJNSA_ILi0EEESU_SU_EEEEENS5_IJNS4_10UnderscoreESX_SX_EEEEENS4_18SM100_TMA_2SM_LOADENS4_14ComposedLayoutINS4_7SwizzleILi3ELi4ELi3EEENS4_18smem_ptr_flag_bitsILi16EEENSS_INS5_IJNSA_ILi8EEESG_EEENS5_IJSG_SC_EEEEEEEvNS4_8identityES10_S1A_vS1B_EENS_8epilogue10collective18CollectiveEpilogueINS1D_23Sm100TmaWarpSpecializedILi4ELi2ELi16ELb1ELb0EEEJNS5_IJSG_SF_SG_EEENS5_IJNSS_ISG_SC_EENSS_INS5_IJNSA_ILi16EEESB_EEENS5_IJSC_SG_EEEEEEEESI_SJ_SI_SJ_NS1D_6fusion15FusionCallbacksIS1H_NS1P_17LinearCombinationISI_fSI_fLNS_15FloatRoundStyleE2EEES1I_S1O_JEEENS4_5SM1004TMEM4LOAD26SM100_TMEM_LOAD_32dp32b16xENS4_13SM90_TMA_LOADENS11_INS12_ILi1ELi4ELi3EEES15_NSS_INS5_IJS16_S1K_EEENS5_IJS1K_SC_EEEEEEENS4_39AutoVectorizingCopyWithAssumedAlignmentILi128EEENS4_14SM90_TMA_STOREES24_S26_S26_EEEvvEEEEvNT_6ParamsE) ;  /* 0xffffff6002387950 */ /* 0x000fea0003c3ffff */
        .weak           $__internal_2_$__cuda_sm10x_tcgen05_guardrail_trap_unallocated_columns_being_dealloced
        .type           $__internal_2_$__cuda_sm10x_tcgen05_guardrail_trap_unallocated_columns_being_dealloced,@function
        .size           $__internal_2_$__cuda_sm10x_tcgen05_guardrail_trap_unallocated_columns_being_dealloced,(.L_x_225 - $__internal_2_$__cuda_sm10x_tcgen05_guardrail_trap_unallocated_columns_being_dealloced)
$__internal_2_$__cuda_sm10x_tcgen05_guardrail_trap_unallocated_columns_being_dealloced:
[----:B------:R-:W-:Y:S05]  /*9f20*/  BPT.TRAP 0x1 ;  /* 0x000000040000795c */ /* 0x000fea0000300000 */
[----:B------:R-:W-:-:S04]  /*9f30*/  HFMA2 R3, -RZ, RZ, 0, 0 ;  /* 0x00000000ff037431 */ /* 0x000fc800000001ff */
[----:B------:R-:W-:Y:S05]  /*9f40*/  RET.REL.NODEC R2 `(_ZN7cutlass13device_kernelINS_4gemm6kernel13GemmUniversalIN4cute5tupleIJiiiiEEENS1_10collective13CollectiveMmaINS1_35MainloopSm100TmaUmmaWarpSpecializedILi13ELi2ELi4ENS5_IJNS4_1CILi2EEENSA_ILi1EEESC_EEEEENS5_IJNSA_ILi128EEESF_NSA_ILi64EEEEEENS_10bfloat16_tENS5_IJlSC_lEEESI_SJ_NS4_8TiledMMAINS4_8MMA_AtomIJNS4_26SM100_MMA_F16BF16_2x1SM_SSISI_SI_fLi128ELi128ELNS4_4UMMA5MajorE0ELSO_0ELNSN_7ScaleInE0ELSP_0EEEEEENS4_6LayoutINS5_IJSC_SC_SC_EEENS5_IJNSA_ILi0EEESU_SU_EEEEENS5_IJNS4_10UnderscoreESX_SX_EEEEENS4_18SM100_TMA_2SM_LOADENS4_14ComposedLayoutINS4_7SwizzleILi3ELi4ELi3EEENS4_18smem_ptr_flag_bitsILi16EEENSS_INS5_IJNSA_ILi8EEESG_EEENS5_IJSG_SC_EEEEEEEvNS4_8identityES10_S1A_vS1B_EENS_8epilogue10collective18CollectiveEpilogueINS1D_23Sm100TmaWarpSpecializedILi4ELi2ELi16ELb1ELb0EEEJNS5_IJSG_SF_SG_EEENS5_IJNSS_ISG_SC_EENSS_INS5_IJNSA_ILi16EEESB_EEENS5_IJSC_SG_EEEEEEEESI_SJ_SI_SJ_NS1D_6fusion15FusionCallbacksIS1H_NS1P_17LinearCombinationISI_fSI_fLNS_15FloatRoundStyleE2EEES1I_S1O_JEEENS4_5SM1004TMEM4LOAD26SM100_TMEM_LOAD_32dp32b16xENS4_13SM90_TMA_LOADENS11_INS12_ILi1ELi4ELi3EEES15_NSS_INS5_IJS16_S1K_EEENS5_IJS1K_SC_EEEEEEENS4_39AutoVectorizingCopyWithAssumedAlignmentILi128EEENS4_14SM90_TMA_STOREES24_S26_S26_EEEvvEEEEvNT_6ParamsE) ;  /* 0xffffff60022c7950 */ /* 0x000fea0003c3ffff */
.L_x_224:
[----:B------:R-:W-:-:S00]  /*9f50*/  BRA `(.L_x_224) ;  /* 0xfffffffc00fc7947 */ /* 0x000fc0000383ffff */
[----:B------:R-:W-:-:S00]  /*9f60*/  NOP ;  /* 0x0000000000007918 */ /* 0x000fc00000000000 */
        /* <DEDUP_REMOVED lines=9> */
.L_x_225:


//--------------------- .nv.global.init           --------------------------
	.section	.nv.global.init,"aw",@progbits
.nv.global.init:
	.type		$str$27,@object
	.size		$str$27,($str$28 - $str$27)
$str$27:
        /*0000*/ 	.byte	0x28, 0x61, 0x64, 0x64, 0x72, 0x65, 0x73, 0x73, 0x20, 0x26, 0x20, 0x6d, 0x61, 0x73, 0x6b, 0x29
        /*0010*/ 	.byte	0x20, 0x3d, 0x3d, 0x20, 0x30, 0x00
	.type		$str$28,@object
	.size		$str$28,($str$26 - $str$28)
$str$28:
        /*0016*/ 	.byte	0x2f, 0x74, 0x6d, 0x70, 0x2f, 0x63, 0x75, 0x74, 0x6c, 0x61, 0x73, 0x73, 0x5f, 0x73, 0x77, 0x65
        /*0026*/ 	.byte	0x65, 0x70, 0x5f, 0x73, 0x72, 0x63, 0x2f, 0x69, 0x6e, 0x63, 0x6c, 0x75, 0x64, 0x65, 0x2f, 0x63
        /*0036*/ 	.byte	0x75, 0x74, 0x65, 0x2f, 0x70, 0x6f, 0x69, 0x6e, 0x74, 0x65, 0x72, 0x5f, 0x66, 0x6c, 0x61, 0x67
        /*0046*/ 	.byte	0x67, 0x65, 0x64, 0x2e, 0x68, 0x70, 0x70, 0x00
	.type		$str$26,@object
	.size		$str$26,($str$25 - $str$26)
$str$26:
        /*004e*/ 	.byte	0x2f, 0x74, 0x6d, 0x70, 0x2f, 0x63, 0x75, 0x74, 0x6c, 0x61, 0x73, 0x73, 0x5f, 0x73, 0x77, 0x65
        /*005e*/ 	.byte	0x65, 0x70, 0x5f, 0x73, 0x72, 0x63, 0x2f, 0x69, 0x6e, 0x63, 0x6c, 0x75, 0x64, 0x65, 0x2f, 0x63
        /*006e*/ 	.byte	0x75, 0x74, 0x65, 0x2f, 0x61, 0x74, 0x6f, 0x6d, 0x2f, 0x63, 0x6f, 0x70, 0x79, 0x5f, 0x74, 0x72
        /*007e*/ 	.byte	0x61, 0x69, 0x74, 0x73, 0x5f, 0x73, 0x6d, 0x31, 0x30, 0x30, 0x2e, 0x68, 0x70, 0x70, 0x00
	.type		$str$25,@object
	.size		$str$25,(__unnamed_1 - $str$25)
$str$25:
        /*008d*/ 	.byte	0x28, 0x28, 0x75, 0x69, 0x6e, 0x74, 0x33, 0x32, 0x5f, 0x74, 0x28, 0x74, 0x68, 0x72, 0x65, 0x61
        /*009d*/ 	.byte	0x64, 0x49, 0x64, 0x78, 0x2e, 0x78, 0x29, 0x20, 0x2f, 0x20, 0x33, 0x32, 0x29, 0x20, 0x25, 0x20
        /*00ad*/ 	.byte	0x34, 0x29, 0x20, 0x3d, 0x3d, 0x20, 0x28, 0x28, 0x28, 0x74, 0x6d, 0x65, 0x6d, 0x5f, 0x61, 0x64
        /*00bd*/ 	.byte	0x64, 0x72, 0x20, 0x3e, 0x3e, 0x20, 0x31, 0x36, 0x29, 0x20, 0x2f, 0x20, 0x33, 0x32, 0x29, 0x20
        /*00cd*/ 	.byte	0x25, 0x20, 0x34, 0x29, 0x00
	.type		__unnamed_1,@object
	.size		__unnamed_1,(__unnamed_2 - __unnamed_1)
__unnamed_1:
        /*00d2*/ 	.byte	0x61, 0x75, 0x74, 0x6f, 0x20, 0x63, 0x75, 0x74, 0x65, 0x3a, 0x3a, 0x61, 0x73, 0x5f, 0x70, 0x6f
        /* <DEDUP_REMOVED lines=24> */
        /*0262*/ 	.byte	0x43, 0x3c, 0x32, 0x30, 0x34, 0x38, 0x3e, 0x3e, 0x3e, 0x3e, 0x5d, 0x00
	.type		__unnamed_2,@object
	.size		__unnamed_2,(.L_2 - __unnamed_2)
__unnamed_2:
        /* <DEDUP_REMOVED lines=40> */
        /*04ee*/ 	.byte	0x3a, 0x3a, 0x43, 0x3c, 0x30, 0x3e, 0x3e, 0x3e, 0x3e, 0x5d, 0x00
.L_2:


//--------------------- .nv.shared._ZN7cutlass13device_kernelINS_4gemm6kernel13GemmUniversalIN4cute5tupleIJiiiiEEENS1_10collective13CollectiveMmaINS1_35MainloopSm100TmaUmmaWarpSpecializedILi13ELi2ELi4ENS5_IJNS4_1CILi2EEENSA_ILi1EEESC_EEEEENS5_IJNSA_ILi128EEESF_NSA_ILi64EEEEEENS_10bfloat16_tENS5_IJlSC_lEEESI_SJ_NS4_8TiledMMAINS4_8MMA_AtomIJNS4_26SM100_MMA_F16BF16_2x1SM_SSISI_SI_fLi128ELi128ELNS4_4UMMA5MajorE0ELSO_0ELNSN_7ScaleInE0ELSP_0EEEEEENS4_6LayoutINS5_IJSC_SC_SC_EEENS5_IJNSA_ILi0EEESU_SU_EEEEENS5_IJNS4_10UnderscoreESX_SX_EEEEENS4_18SM100_TMA_2SM_LOADENS4_14ComposedLayoutINS4_7SwizzleILi3ELi4ELi3EEENS4_18smem_ptr_flag_bitsILi16EEENSS_INS5_IJNSA_ILi8EEESG_EEENS5_IJSG_SC_EEEEEEEvNS4_8identityES10_S1A_vS1B_EENS_8epilogue10collective18CollectiveEpilogueINS1D_23Sm100TmaWarpSpecializedILi4ELi2ELi16ELb1ELb0EEEJNS5_IJSG_SF_SG_EEENS5_IJNSS_ISG_SC_EENSS_INS5_IJNSA_ILi16EEESB_EEENS5_IJSC_SG_EEEEEEEESI_SJ_SI_SJ_NS1D_6fusion15FusionCallbacksIS1H_NS1P_17LinearCombinationISI_fSI_fLNS_15FloatRoundStyleE2EEES1I_S1O_JEEENS4_5SM1004TMEM4LOAD26SM100_TMEM_LOAD_32dp32b16xENS4_13SM90_TMA_LOADENS11_INS12_ILi1ELi4ELi3EEES15_NSS_INS5_IJS16_S1K_EEENS5_IJS1K_SC_EEEEEEENS4_39AutoVectorizingCopyWithAssumedAlignmentILi128EEENS4_14SM90_TMA_STOREES24_S26_S26_EEEvvEEEEvNT_6ParamsE --------------------------
	.section	.nv.shared._ZN7cutlass13device_kernelINS_4gemm6kernel13GemmUniversalIN4cute5tupleIJiiiiEEENS1_10collective13CollectiveMmaINS1_35MainloopSm100TmaUmmaWarpSpecializedILi13ELi2ELi4ENS5_IJNS4_1CILi2EEENSA_ILi1EEESC_EEEEENS5_IJNSA_ILi128EEESF_NSA_ILi64EEEEEENS_10bfloat16_tENS5_IJlSC_lEEESI_SJ_NS4_8TiledMMAINS4_8MMA_AtomIJNS4_26SM100_MMA_F16BF16_2x1SM_SSISI_SI_fLi128ELi128ELNS4_4UMMA5MajorE0ELSO_0ELNSN_7ScaleInE0ELSP_0EEEEEENS4_6LayoutINS5_IJSC_SC_SC_EEENS5_IJNSA_ILi0EEESU_SU_EEEEENS5_IJNS4_10UnderscoreESX_SX_EEEEENS4_18SM100_TMA_2SM_LOADENS4_14ComposedLayoutINS4_7SwizzleILi3ELi4ELi3EEENS4_18smem_ptr_flag_bitsILi16EEENSS_INS5_IJNSA_ILi8EEESG_EEENS5_IJSG_SC_EEEEEEEvNS4_8identityES10_S1A_vS1B_EENS_8epilogue10collective18CollectiveEpilogueINS1D_23Sm100TmaWarpSpecializedILi4ELi2ELi16ELb1ELb0EEEJNS5_IJSG_SF_SG_EEENS5_IJNSS_ISG_SC_EENSS_INS5_IJNSA_ILi16EEESB_EEENS5_IJSC_SG_EEEEEEEESI_SJ_SI_SJ_NS1D_6fusion15FusionCallbacksIS1H_NS1P_17LinearCombinationISI_fSI_fLNS_15FloatRoundStyleE2EEES1I_S1O_JEEENS4_5SM1004TMEM4LOAD26SM100_TMEM_LOAD_32dp32b16xENS4_13SM90_TMA_LOADENS11_INS12_ILi1ELi4ELi3EEES15_NSS_INS5_IJS16_S1K_EEENS5_IJS1K_SC_EEEEEEENS4_39AutoVectorizingCopyWithAssumedAlignmentILi128EEENS4_14SM90_TMA_STOREES24_S26_S26_EEEvvEEEEvNT_6ParamsE,"aw",@nobits
	.sectionflags	@""
	.align	16
	.zero		1024


//--------------------- .nv.shared.reserved.0     --------------------------
	.section	.nv.shared.reserved.0,"aw",@nobits
	.weak		__nv_reservedSMEM_offset_0_alias
	.size		__nv_reservedSMEM_offset_0_alias, 0, 64
	.other		__nv_reservedSMEM_offset_0_alias,@"STO_CUDA_RESERVED_SHARED STV_DEFAULT"
__nv_reservedSMEM_offset_0_alias:
	.zero		0
.nv.shared.reserved.0:
	.zero		64
	.weak		__nv_reservedSMEM_tcgen05_partition
	.type		__nv_reservedSMEM_tcgen05_partition,@object
	.size		__nv_reservedSMEM_tcgen05_partition,(.L_0 - __nv_reservedSMEM_tcgen05_partition)
__nv_reservedSMEM_tcgen05_partition:
	.zero		32
.L_0:


//--------------------- .nv.global                --------------------------
	.section	.nv.global,"aw",@nobits
.nv.global:
	.type		_ZN40_INTERNAL_3357dc4a_4_k_cu_82acc810_351524cute1_E,@object
	.size		_ZN40_INTERNAL_3357dc4a_4_k_cu_82acc810_351524cute1_E,(_ZN40_INTERNAL_3357dc4a_4_k_cu_82acc810_351524cuda3std3__45__cpo6cbeginE - _ZN40_INTERNAL_3357dc4a_4_k_cu_82acc810_351524cute1_E)
_ZN40_INTERNAL_3357dc4a_4_k_cu_82acc810_351524cute1_E:
	.zero		1
	.type		_ZN40_INTERNAL_3357dc4a_4_k_cu_82acc810_351524cuda3std3__45__cpo6cbeginE,@object
	.size		_ZN40_INTERNAL_3357dc4a_4_k_cu_82acc810_351524cuda3std3__45__cpo6cbeginE,(_ZN40_INTERNAL_3357dc4a_4_k_cu_82acc810_351524cuda3std3__48in_placeE - _ZN40_INTERNAL_3357dc4a_4_k_cu_82acc810_351524cuda3std3__45__cpo6cbeginE)
_ZN40_INTERNAL_3357dc4a_4_k_cu_82acc810_351524cuda3std3__45__cpo6cbeginE:
	.zero		1
	.type		_ZN40_INTERNAL_3357dc4a_4_k_cu_82acc810_351524cuda3std3__48in_placeE,@object
	.size		_ZN40_INTERNAL_3357dc4a_4_k_cu_82acc810_351524cuda3std3__48in_placeE,(_ZN40_INTERNAL_3357dc4a_4_k_cu_82acc810_351524cuda3std6ranges3__45__cpo9iter_moveE - _ZN40_INTERNAL_3357dc4a_4_k_cu_82acc810_351524cuda3std3__48in_placeE)
_ZN40_INTERNAL_3357dc4a_4_k_cu_82acc810_351524cuda3std3__48in_placeE:
	.zero		1
	.type		_ZN40_INTERNAL_3357dc4a_4_k_cu_82acc810_351524cuda3std6ranges3__45__cpo9iter_moveE,@object
	.size		_ZN40_INTERNAL_3357dc4a_4_k_cu_82acc810_351524cuda3std6ranges3__45__cpo9iter_moveE,(_ZN40_INTERNAL_3357dc4a_4_k_cu_82acc810_351524cuda3std3__45__cpo5beginE - _ZN40_INTERNAL_3357dc4a_4_k_cu_82acc810_351524cuda3std6ranges3__45__cpo9iter_moveE)
_ZN40_INTERNAL_3357dc4a_4_k_cu_82acc810_351524cuda3std6ranges3__45__cpo9iter_moveE:
	.zero		1
	.type		_ZN40_INTERNAL_3357dc4a_4_k_cu_82acc810_351524cuda3std3__45__cpo5beginE,@object
	.size		_ZN40_INTERNAL_3357dc4a_4_k_cu_82acc810_351524cuda3std3__45__cpo5beginE,(_ZN40_INTERNAL_3357dc4a_4_k_cu_82acc810_351524cuda3std3__442_GLOBAL__N__3357dc4a_4_k_cu_82acc810_351526ignoreE - _ZN40_INTERNAL_3357dc4a_4_k_cu_82acc810_351524cuda3std3__45__cpo5beginE)
_ZN40_INTERNAL_3357dc4a_4_k_cu_82acc810_351524cuda3std3__45__cpo5beginE:
	.zero		1
	.type		_ZN40_INTERNAL_3357dc4a_4_k_cu_82acc810_351524cuda3std3__442_GLOBAL__N__3357dc4a_4_k_cu_82acc810_351526ignoreE,@object
	.size		_ZN40_INTERNAL_3357dc4a_4_k_cu_82acc810_351524cuda3std3__442_GLOBAL__N__3357dc4a_4_k_cu_82acc810_351526ignoreE,(_ZN40_INTERNAL_3357dc4a_4_k_cu_82acc810_351524cute7productE - _ZN40_INTERNAL_3357dc4a_4_k_cu_82acc810_351524cuda3std3__442_GLOBAL__N__3357dc4a_4_k_cu_82acc810_351526ignoreE)
_ZN40_INTERNAL_3357dc4a_4_k_cu_82acc810_351524cuda3std3__442_GLOBAL__N__3357dc4a_4_k_cu_82acc810_351526ignoreE:
	.zero		1
	.type		_ZN40_INTERNAL_3357dc4a_4_k_cu_82acc810_351524cute7productE,@object
	.size		_ZN40_INTERNAL_3357dc4a_4_k_cu_82acc810_351524cute7productE,(_ZN40_INTERNAL_3357dc4a_4_k_cu_82acc810_351524cuda3std3__45__cpo3endE - _ZN40_INTERNAL_3357dc4a_4_k_cu_82acc810_351524cute7productE)
_ZN40_INTERNAL_3357dc4a_4_k_cu_82acc810_351524cute7productE:
	.zero		1
	.type		_ZN40_INTERNAL_3357dc4a_4_k_cu_82acc810_351524cuda3std3__45__cpo3endE,@object
	.size		_ZN40_INTERNAL_3357dc4a_4_k_cu_82acc810_351524cuda3std3__45__cpo3endE,(_ZN40_INTERNAL_3357dc4a_4_k_cu_82acc810_351524cuda3std3__419piecewise_constructE - _ZN40_INTERNAL_3357dc4a_4_k_cu_82acc810_351524cuda3std3__45__cpo3endE)
_ZN40_INTERNAL_3357dc4a_4_k_cu_82acc810_351524cuda3std3__45__cpo3endE:
	.zero		1
	.type		_ZN40_INTERNAL_3357dc4a_4_k_cu_82acc810_351524cuda3std3__419piecewise_constructE,@object
	.size		_ZN40_INTERNAL_3357dc4a_4_k_cu_82acc810_351524cuda3std3__419piecewise_constructE,(_ZN40_INTERNAL_3357dc4a_4_k_cu_82acc810_351524cuda3std3__45__cpo4cendE - _ZN40_INTERNAL_3357dc4a_4_k_cu_82acc810_351524cuda3std3__419piecewise_constructE)
_ZN40_INTERNAL_3357dc4a_4_k_cu_82acc810_351524cuda3std3__419piecewise_constructE:
	.zero		1
	.type		_ZN40_INTERNAL_3357dc4a_4_k_cu_82acc810_351524cuda3std3__45__cpo4cendE,@object
	.size		_ZN40_INTERNAL_3357dc4a_4_k_cu_82acc810_351524cuda3std3__45__cpo4cendE,(_ZN40_INTERNAL_3357dc4a_4_k_cu_82acc810_351524cuda3std6ranges3__45__cpo4swapE - _ZN40_INTERNAL_3357dc4a_4_k_cu_82acc810_351524cuda3std3__45__cpo4cendE)
_ZN40_INTERNAL_3357dc4a_4_k_cu_82acc810_351524cuda3std3__45__cpo4cendE:
	.zero		1
	.type		_ZN40_INTERNAL_3357dc4a_4_k_cu_82acc810_351524cuda3std6ranges3__45__cpo4swapE,@object
	.size		_ZN40_INTERNAL_3357dc4a_4_k_cu_82acc810_351524cuda3std6ranges3__45__cpo4swapE,(.L_10 - _ZN40_INTERNAL_3357dc4a_4_k_cu_82acc810_351524cuda3std6ranges3__45__cpo4swapE)
_ZN40_INTERNAL_3357dc4a_4_k_cu_82acc810_351524cuda3std6ranges3__45__cpo4swapE:
	.zero		1
.L_10:


//--------------------- .nv.constant0._ZN7cutlass13device_kernelINS_4gemm6kernel13GemmUniversalIN4cute5tupleIJiiiiEEENS1_10collective13CollectiveMmaINS1_35MainloopSm100TmaUmmaWarpSpecializedILi13ELi2ELi4ENS5_IJNS4_1CILi2EEENSA_ILi1EEESC_EEEEENS5_IJNSA_ILi128EEESF_NSA_ILi64EEEEEENS_10bfloat16_tENS5_IJlSC_lEEESI_SJ_NS4_8TiledMMAINS4_8MMA_AtomIJNS4_26SM100_MMA_F16BF16_2x1SM_SSISI_SI_fLi128ELi128ELNS4_4UMMA5MajorE0ELSO_0ELNSN_7ScaleInE0ELSP_0EEEEEENS4_6LayoutINS5_IJSC_SC_SC_EEENS5_IJNSA_ILi0EEESU_SU_EEEEENS5_IJNS4_10UnderscoreESX_SX_EEEEENS4_18SM100_TMA_2SM_LOADENS4_14ComposedLayoutINS4_7SwizzleILi3ELi4ELi3EEENS4_18smem_ptr_flag_bitsILi16EEENSS_INS5_IJNSA_ILi8EEESG_EEENS5_IJSG_SC_EEEEEEEvNS4_8identityES10_S1A_vS1B_EENS_8epilogue10collective18CollectiveEpilogueINS1D_23Sm100TmaWarpSpecializedILi4ELi2ELi16ELb1ELb0EEEJNS5_IJSG_SF_SG_EEENS5_IJNSS_ISG_SC_EENSS_INS5_IJNSA_ILi16EEESB_EEENS5_IJSC_SG_EEEEEEEESI_SJ_SI_SJ_NS1D_6fusion15FusionCallbacksIS1H_NS1P_17LinearCombinationISI_fSI_fLNS_15FloatRoundStyleE2EEES1I_S1O_JEEENS4_5SM1004TMEM4LOAD26SM100_TMEM_LOAD_32dp32b16xENS4_13SM90_TMA_LOADENS11_INS12_ILi1ELi4ELi3EEES15_NSS_INS5_IJS16_S1K_EEENS5_IJS1K_SC_EEEEEEENS4_39AutoVectorizingCopyWithAssumedAlignmentILi128EEENS4_14SM90_TMA_STOREES24_S26_S26_EEEvvEEEEvNT_6ParamsE --------------------------
	.section	.nv.constant0._ZN7cutlass13device_kernelINS_4gemm6kernel13GemmUniversalIN4cute5tupleIJiiiiEEENS1_10collective13CollectiveMmaINS1_35MainloopSm100TmaUmmaWarpSpecializedILi13ELi2ELi4ENS5_IJNS4_1CILi2EEENSA_ILi1EEESC_EEEEENS5_IJNSA_ILi128EEESF_NSA_ILi64EEEEEENS_10bfloat16_tENS5_IJlSC_lEEESI_SJ_NS4_8TiledMMAINS4_8MMA_AtomIJNS4_26SM100_MMA_F16BF16_2x1SM_SSISI_SI_fLi128ELi128ELNS4_4UMMA5MajorE0ELSO_0ELNSN_7ScaleInE0ELSP_0EEEEEENS4_6LayoutINS5_IJSC_SC_SC_EEENS5_IJNSA_ILi0EEESU_SU_EEEEENS5_IJNS4_10UnderscoreESX_SX_EEEEENS4_18SM100_TMA_2SM_LOADENS4_14ComposedLayoutINS4_7SwizzleILi3ELi4ELi3EEENS4_18smem_ptr_flag_bitsILi16EEENSS_INS5_IJNSA_ILi8EEESG_EEENS5_IJSG_SC_EEEEEEEvNS4_8identityES10_S1A_vS1B_EENS_8epilogue10collective18CollectiveEpilogueINS1D_23Sm100TmaWarpSpecializedILi4ELi2ELi16ELb1ELb0EEEJNS5_IJSG_SF_SG_EEENS5_IJNSS_ISG_SC_EENSS_INS5_IJNSA_ILi16EEESB_EEENS5_IJSC_SG_EEEEEEEESI_SJ_SI_SJ_NS1D_6fusion15FusionCallbacksIS1H_NS1P_17LinearCombinationISI_fSI_fLNS_15FloatRoundStyleE2EEES1I_S1O_JEEENS4_5SM1004TMEM4LOAD26SM100_TMEM_LOAD_32dp32b16xENS4_13SM90_TMA_LOADENS11_INS12_ILi1ELi4ELi3EEES15_NSS_INS5_IJS16_S1K_EEENS5_IJS1K_SC_EEEEEEENS4_39AutoVectorizingCopyWithAssumedAlignmentILi128EEENS4_14SM90_TMA_STOREES24_S26_S26_EEEvvEEEEvNT_6ParamsE,"a",@progbits
	.sectionflags	@""
	.align	4
.nv.constant0._ZN7cutlass13device_kernelINS_4gemm6kernel13GemmUniversalIN4cute5tupleIJiiiiEEENS1_10collective13CollectiveMmaINS1_35MainloopSm100TmaUmmaWarpSpecializedILi13ELi2ELi4ENS5_IJNS4_1CILi2EEENSA_ILi1EEESC_EEEEENS5_IJNSA_ILi128EEESF_NSA_ILi64EEEEEENS_10bfloat16_tENS5_IJlSC_lEEESI_SJ_NS4_8TiledMMAINS4_8MMA_AtomIJNS4_26SM100_MMA_F16BF16_2x1SM_SSISI_SI_fLi128ELi128ELNS4_4UMMA5MajorE0ELSO_0ELNSN_7ScaleInE0ELSP_0EEEEEENS4_6LayoutINS5_IJSC_SC_SC_EEENS5_IJNSA_ILi0EEESU_SU_EEEEENS5_IJNS4_10UnderscoreESX_SX_EEEEENS4_18SM100_TMA_2SM_LOADENS4_14ComposedLayoutINS4_7SwizzleILi3ELi4ELi3EEENS4_18smem_ptr_flag_bitsILi16EEENSS_INS5_IJNSA_ILi8EEESG_EEENS5_IJSG_SC_EEEEEEEvNS4_8identityES10_S1A_vS1B_EENS_8epilogue10collective18CollectiveEpilogueINS1D_23Sm100TmaWarpSpecializedILi4ELi2ELi16ELb1ELb0EEEJNS5_IJSG_SF_SG_EEENS5_IJNSS_ISG_SC_EENSS_INS5_IJNSA_ILi16EEESB_EEENS5_IJSC_SG_EEEEEEEESI_SJ_SI_SJ_NS1D_6fusion15FusionCallbacksIS1H_NS1P_17LinearCombinationISI_fSI_fLNS_15FloatRoundStyleE2EEES1I_S1O_JEEENS4_5SM1004TMEM4LOAD26SM100_TMEM_LOAD_32dp32b16xENS4_13SM90_TMA_LOADENS11_INS12_ILi1ELi4ELi3EEES15_NSS_INS5_IJS16_S1K_EEENS5_IJS1K_SC_EEEEEEENS4_39AutoVectorizingCopyWithAssumedAlignmentILi128EEENS4_14SM90_TMA_STOREES24_S26_S26_EEEvvEEEEvNT_6ParamsE:
	.zero		2944


//--------------------- SYMBOLS --------------------------

	.type		.nv.reservedSmem.offset0,@object
	.size		.nv.reservedSmem.offset0,0x4
	.type		.nv.reservedSmem.cap,@object
	.size		.nv.reservedSmem.cap,0x4
	.type		__assertfail,@function
